//
// Generated by NVIDIA NVVM Compiler
//
// Compiler Build ID: CL-36424714
// Cuda compilation tools, release 13.0, V13.0.88
// Based on NVVM 20.0.0
//

.version 9.0
.target sm_100
.address_size 64

	// .globl	_Z5montePiPfS0_ii
.func  (.param .b64 func_retval0) __internal_accurate_pow
(
	.param .b64 __internal_accurate_pow_param_0
)
;

.visible .entry _Z5montePiPfS0_ii(
	.param .u64 .ptr .align 1 _Z5montePiPfS0_ii_param_0,
	.param .u64 .ptr .align 1 _Z5montePiPfS0_ii_param_1,
	.param .u64 .ptr .align 1 _Z5montePiPfS0_ii_param_2,
	.param .u32 _Z5montePiPfS0_ii_param_3,
	.param .u32 _Z5montePiPfS0_ii_param_4
)
{
	.reg .pred 	%p<75>;
	.reg .b32 	%r<102>;
	.reg .b32 	%f<7>;
	.reg .b64 	%rd<21>;
	.reg .b64 	%fd<101>;

	ld.param.u64 	%rd4, [_Z5montePiPfS0_ii_param_0];
	ld.param.u64 	%rd5, [_Z5montePiPfS0_ii_param_1];
	ld.param.u64 	%rd6, [_Z5montePiPfS0_ii_param_2];
	ld.param.u32 	%r27, [_Z5montePiPfS0_ii_param_3];
	ld.param.u32 	%r28, [_Z5montePiPfS0_ii_param_4];
	cvta.to.global.u64 	%rd1, %rd6;
	cvta.to.global.u64 	%rd2, %rd5;
	mov.u32 	%r29, %ctaid.x;
	mov.u32 	%r30, %ntid.x;
	mul.lo.s32 	%r1, %r29, %r30;
	mov.u32 	%r2, %tid.x;
	add.s32 	%r3, %r1, %r2;
	div.s32 	%r4, %r28, %r27;
	setp.lt.s32 	%p2, %r4, 0;
	@%p2 bra 	$L__BB0_44;
	cvta.to.global.u64 	%rd7, %rd4;
	mov.f64 	%fd40, 0d4000000000000000;
	{
	.reg .b32 %temp; 
	mov.b64 	{%temp, %r5}, %fd40;
	}
	and.b32  	%r6, %r5, 2146435072;
	setp.eq.s32 	%p3, %r6, 1062207488;
	setp.lt.s32 	%p4, %r5, 0;
	selp.b32 	%r7, 0, 2146435072, %p4;
	and.b32  	%r32, %r5, 2147483647;
	setp.ne.s32 	%p5, %r32, 1071644672;
	and.pred  	%p1, %p3, %p5;
	or.b32  	%r8, %r7, -2147483648;
	mul.wide.s32 	%rd8, %r3, 4;
	add.s64 	%rd3, %rd7, %rd8;
	setp.eq.s32 	%p6, %r4, 0;
	mov.b32 	%r101, 0;
	@%p6 bra 	$L__BB0_30;
	add.s32 	%r33, %r4, 1;
	and.b32  	%r34, %r33, -2;
	neg.s32 	%r100, %r34;
	add.s32 	%r35, %r2, %r27;
	add.s32 	%r99, %r35, %r1;
	shl.b32 	%r11, %r27, 1;
	mov.u32 	%r98, %r3;
$L__BB0_3:
	setp.ge.s32 	%p7, %r98, %r28;
	@%p7 bra 	$L__BB0_16;
	setp.lt.s32 	%p8, %r5, 0;
	setp.eq.s32 	%p9, %r6, 1062207488;
	mul.wide.s32 	%rd9, %r98, 4;
	add.s64 	%rd10, %rd2, %rd9;
	ld.global.f32 	%f1, [%rd10];
	cvt.f64.f32 	%fd1, %f1;
	{
	.reg .b32 %temp; 
	mov.b64 	{%temp, %r15}, %fd1;
	}
	abs.f64 	%fd2, %fd1;
	{ // callseq 0, 0
	.param .b64 param0;
	st.param.f64 	[param0], %fd2;
	.param .b64 retval0;
	call.uni (retval0), 
	__internal_accurate_pow, 
	(
	param0
	);
	ld.param.f64 	%fd41, [retval0];
	} // callseq 0
	setp.lt.s32 	%p11, %r15, 0;
	neg.f64 	%fd43, %fd41;
	selp.f64 	%fd44, %fd43, %fd41, %p9;
	selp.f64 	%fd45, %fd44, %fd41, %p11;
	setp.eq.f32 	%p12, %f1, 0f00000000;
	selp.b32 	%r36, %r15, 0, %p9;
	or.b32  	%r37, %r36, 2146435072;
	selp.b32 	%r38, %r37, %r36, %p8;
	mov.b32 	%r39, 0;
	mov.b64 	%fd46, {%r39, %r38};
	selp.f64 	%fd95, %fd46, %fd45, %p12;
	add.f64 	%fd47, %fd1, 0d4000000000000000;
	{
	.reg .b32 %temp; 
	mov.b64 	{%temp, %r40}, %fd47;
	}
	and.b32  	%r41, %r40, 2146435072;
	setp.ne.s32 	%p13, %r41, 2146435072;
	@%p13 bra 	$L__BB0_9;
	setp.num.f32 	%p14, %f1, %f1;
	@%p14 bra 	$L__BB0_7;
	mov.f64 	%fd48, 0d4000000000000000;
	add.rn.f64 	%fd95, %fd1, %fd48;
	bra.uni 	$L__BB0_9;
$L__BB0_7:
	setp.neu.f64 	%p15, %fd2, 0d7FF0000000000000;
	@%p15 bra 	$L__BB0_9;
	setp.lt.s32 	%p16, %r15, 0;
	selp.b32 	%r42, %r8, %r7, %p1;
	selp.b32 	%r43, %r42, %r7, %p16;
	mov.b32 	%r44, 0;
	mov.b64 	%fd95, {%r44, %r43};
$L__BB0_9:
	setp.lt.s32 	%p17, %r5, 0;
	setp.eq.s32 	%p18, %r6, 1062207488;
	setp.eq.f32 	%p20, %f1, 0f3F800000;
	selp.f64 	%fd7, 0d3FF0000000000000, %fd95, %p20;
	mul.wide.s32 	%rd11, %r98, 4;
	add.s64 	%rd12, %rd1, %rd11;
	ld.global.f32 	%f2, [%rd12];
	cvt.f64.f32 	%fd8, %f2;
	{
	.reg .b32 %temp; 
	mov.b64 	{%temp, %r16}, %fd8;
	}
	abs.f64 	%fd9, %fd8;
	{ // callseq 1, 0
	.param .b64 param0;
	st.param.f64 	[param0], %fd9;
	.param .b64 retval0;
	call.uni (retval0), 
	__internal_accurate_pow, 
	(
	param0
	);
	ld.param.f64 	%fd49, [retval0];
	} // callseq 1
	setp.lt.s32 	%p21, %r16, 0;
	neg.f64 	%fd51, %fd49;
	selp.f64 	%fd52, %fd51, %fd49, %p18;
	selp.f64 	%fd53, %fd52, %fd49, %p21;
	setp.eq.f32 	%p22, %f2, 0f00000000;
	selp.b32 	%r45, %r16, 0, %p18;
	or.b32  	%r46, %r45, 2146435072;
	selp.b32 	%r47, %r46, %r45, %p17;
	mov.b32 	%r48, 0;
	mov.b64 	%fd54, {%r48, %r47};
	selp.f64 	%fd96, %fd54, %fd53, %p22;
	add.f64 	%fd55, %fd8, 0d4000000000000000;
	{
	.reg .b32 %temp; 
	mov.b64 	{%temp, %r49}, %fd55;
	}
	and.b32  	%r50, %r49, 2146435072;
	setp.ne.s32 	%p23, %r50, 2146435072;
	@%p23 bra 	$L__BB0_14;
	setp.num.f32 	%p24, %f2, %f2;
	@%p24 bra 	$L__BB0_12;
	mov.f64 	%fd56, 0d4000000000000000;
	add.rn.f64 	%fd96, %fd8, %fd56;
	bra.uni 	$L__BB0_14;
$L__BB0_12:
	setp.neu.f64 	%p25, %fd9, 0d7FF0000000000000;
	@%p25 bra 	$L__BB0_14;
	setp.lt.s32 	%p26, %r16, 0;
	selp.b32 	%r51, %r8, %r7, %p1;
	selp.b32 	%r52, %r51, %r7, %p26;
	mov.b32 	%r53, 0;
	mov.b64 	%fd96, {%r53, %r52};
$L__BB0_14:
	setp.eq.f32 	%p27, %f2, 0f3F800000;
	selp.f64 	%fd57, 0d3FF0000000000000, %fd96, %p27;
	add.f64 	%fd58, %fd7, %fd57;
	setp.gtu.f64 	%p28, %fd58, 0d3FF0000000000000;
	@%p28 bra 	$L__BB0_16;
	ld.global.u32 	%r54, [%rd3];
	add.s32 	%r55, %r54, 1;
	st.global.u32 	[%rd3], %r55;
$L__BB0_16:
	setp.ge.s32 	%p29, %r99, %r28;
	@%p29 bra 	$L__BB0_29;
	setp.lt.s32 	%p30, %r5, 0;
	setp.eq.s32 	%p31, %r6, 1062207488;
	mul.wide.s32 	%rd13, %r99, 4;
	add.s64 	%rd14, %rd2, %rd13;
	ld.global.f32 	%f3, [%rd14];
	cvt.f64.f32 	%fd14, %f3;
	{
	.reg .b32 %temp; 
	mov.b64 	{%temp, %r17}, %fd14;
	}
	abs.f64 	%fd15, %fd14;
	{ // callseq 2, 0
	.param .b64 param0;
	st.param.f64 	[param0], %fd15;
	.param .b64 retval0;
	call.uni (retval0), 
	__internal_accurate_pow, 
	(
	param0
	);
	ld.param.f64 	%fd59, [retval0];
	} // callseq 2
	setp.lt.s32 	%p33, %r17, 0;
	neg.f64 	%fd61, %fd59;
	selp.f64 	%fd62, %fd61, %fd59, %p31;
	selp.f64 	%fd63, %fd62, %fd59, %p33;
	setp.eq.f32 	%p34, %f3, 0f00000000;
	selp.b32 	%r56, %r17, 0, %p31;
	or.b32  	%r57, %r56, 2146435072;
	selp.b32 	%r58, %r57, %r56, %p30;
	mov.b32 	%r59, 0;
	mov.b64 	%fd64, {%r59, %r58};
	selp.f64 	%fd97, %fd64, %fd63, %p34;
	add.f64 	%fd65, %fd14, 0d4000000000000000;
	{
	.reg .b32 %temp; 
	mov.b64 	{%temp, %r60}, %fd65;
	}
	and.b32  	%r61, %r60, 2146435072;
	setp.ne.s32 	%p35, %r61, 2146435072;
	@%p35 bra 	$L__BB0_22;
	setp.nan.f32 	%p36, %f3, %f3;
	@%p36 bra 	$L__BB0_21;
	setp.neu.f64 	%p37, %fd15, 0d7FF0000000000000;
	@%p37 bra 	$L__BB0_22;
	setp.lt.s32 	%p38, %r17, 0;
	selp.b32 	%r62, %r8, %r7, %p1;
	selp.b32 	%r63, %r62, %r7, %p38;
	mov.b32 	%r64, 0;
	mov.b64 	%fd97, {%r64, %r63};
	bra.uni 	$L__BB0_22;
$L__BB0_21:
	mov.f64 	%fd66, 0d4000000000000000;
	add.rn.f64 	%fd97, %fd14, %fd66;
$L__BB0_22:
	setp.lt.s32 	%p39, %r5, 0;
	setp.eq.s32 	%p40, %r6, 1062207488;
	setp.eq.f32 	%p42, %f3, 0f3F800000;
	selp.f64 	%fd20, 0d3FF0000000000000, %fd97, %p42;
	mul.wide.s32 	%rd15, %r99, 4;
	add.s64 	%rd16, %rd1, %rd15;
	ld.global.f32 	%f4, [%rd16];
	cvt.f64.f32 	%fd21, %f4;
	{
	.reg .b32 %temp; 
	mov.b64 	{%temp, %r18}, %fd21;
	}
	abs.f64 	%fd22, %fd21;
	{ // callseq 3, 0
	.param .b64 param0;
	st.param.f64 	[param0], %fd22;
	.param .b64 retval0;
	call.uni (retval0), 
	__internal_accurate_pow, 
	(
	param0
	);
	ld.param.f64 	%fd67, [retval0];
	} // callseq 3
	setp.lt.s32 	%p43, %r18, 0;
	neg.f64 	%fd69, %fd67;
	selp.f64 	%fd70, %fd69, %fd67, %p40;
	selp.f64 	%fd71, %fd70, %fd67, %p43;
	setp.eq.f32 	%p44, %f4, 0f00000000;
	selp.b32 	%r65, %r18, 0, %p40;
	or.b32  	%r66, %r65, 2146435072;
	selp.b32 	%r67, %r66, %r65, %p39;
	mov.b32 	%r68, 0;
	mov.b64 	%fd72, {%r68, %r67};
	selp.f64 	%fd98, %fd72, %fd71, %p44;
	add.f64 	%fd73, %fd21, 0d4000000000000000;
	{
	.reg .b32 %temp; 
	mov.b64 	{%temp, %r69}, %fd73;
	}
	and.b32  	%r70, %r69, 2146435072;
	setp.ne.s32 	%p45, %r70, 2146435072;
	@%p45 bra 	$L__BB0_27;
	setp.nan.f32 	%p46, %f4, %f4;
	@%p46 bra 	$L__BB0_26;
	setp.neu.f64 	%p47, %fd22, 0d7FF0000000000000;
	@%p47 bra 	$L__BB0_27;
	setp.lt.s32 	%p48, %r18, 0;
	selp.b32 	%r71, %r8, %r7, %p1;
	selp.b32 	%r72, %r71, %r7, %p48;
	mov.b32 	%r73, 0;
	mov.b64 	%fd98, {%r73, %r72};
	bra.uni 	$L__BB0_27;
$L__BB0_26:
	mov.f64 	%fd74, 0d4000000000000000;
	add.rn.f64 	%fd98, %fd21, %fd74;
$L__BB0_27:
	setp.eq.f32 	%p49, %f4, 0f3F800000;
	selp.f64 	%fd75, 0d3FF0000000000000, %fd98, %p49;
	add.f64 	%fd76, %fd20, %fd75;
	setp.gtu.f64 	%p50, %fd76, 0d3FF0000000000000;
	@%p50 bra 	$L__BB0_29;
	ld.global.u32 	%r74, [%rd3];
	add.s32 	%r75, %r74, 1;
	st.global.u32 	[%rd3], %r75;
$L__BB0_29:
	add.s32 	%r76, %r4, 1;
	and.b32  	%r101, %r76, -2;
	add.s32 	%r100, %r100, 2;
	add.s32 	%r99, %r99, %r11;
	add.s32 	%r98, %r98, %r11;
	setp.ne.s32 	%p51, %r100, 0;
	@%p51 bra 	$L__BB0_3;
$L__BB0_30:
	and.b32  	%r77, %r4, 1;
	setp.eq.b32 	%p52, %r77, 1;
	@%p52 bra 	$L__BB0_44;
	mad.lo.s32 	%r24, %r101, %r27, %r3;
	setp.ge.s32 	%p53, %r24, %r28;
	@%p53 bra 	$L__BB0_44;
	setp.lt.s32 	%p54, %r5, 0;
	setp.eq.s32 	%p55, %r6, 1062207488;
	mul.wide.s32 	%rd17, %r24, 4;
	add.s64 	%rd18, %rd2, %rd17;
	ld.global.f32 	%f5, [%rd18];
	cvt.f64.f32 	%fd27, %f5;
	{
	.reg .b32 %temp; 
	mov.b64 	{%temp, %r25}, %fd27;
	}
	abs.f64 	%fd28, %fd27;
	{ // callseq 4, 0
	.param .b64 param0;
	st.param.f64 	[param0], %fd28;
	.param .b64 retval0;
	call.uni (retval0), 
	__internal_accurate_pow, 
	(
	param0
	);
	ld.param.f64 	%fd77, [retval0];
	} // callseq 4
	setp.lt.s32 	%p57, %r25, 0;
	neg.f64 	%fd79, %fd77;
	selp.f64 	%fd80, %fd79, %fd77, %p55;
	selp.f64 	%fd81, %fd80, %fd77, %p57;
	setp.eq.f32 	%p58, %f5, 0f00000000;
	selp.b32 	%r78, %r25, 0, %p55;
	or.b32  	%r79, %r78, 2146435072;
	selp.b32 	%r80, %r79, %r78, %p54;
	mov.b32 	%r81, 0;
	mov.b64 	%fd82, {%r81, %r80};
	selp.f64 	%fd99, %fd82, %fd81, %p58;
	add.f64 	%fd83, %fd27, 0d4000000000000000;
	{
	.reg .b32 %temp; 
	mov.b64 	{%temp, %r82}, %fd83;
	}
	and.b32  	%r83, %r82, 2146435072;
	setp.ne.s32 	%p59, %r83, 2146435072;
	@%p59 bra 	$L__BB0_37;
	setp.nan.f32 	%p60, %f5, %f5;
	@%p60 bra 	$L__BB0_36;
	setp.neu.f64 	%p61, %fd28, 0d7FF0000000000000;
	@%p61 bra 	$L__BB0_37;
	setp.lt.s32 	%p62, %r25, 0;
	selp.b32 	%r84, %r8, %r7, %p1;
	selp.b32 	%r85, %r84, %r7, %p62;
	mov.b32 	%r86, 0;
	mov.b64 	%fd99, {%r86, %r85};
	bra.uni 	$L__BB0_37;
$L__BB0_36:
	mov.f64 	%fd84, 0d4000000000000000;
	add.rn.f64 	%fd99, %fd27, %fd84;
$L__BB0_37:
	setp.lt.s32 	%p63, %r5, 0;
	setp.eq.s32 	%p64, %r6, 1062207488;
	setp.eq.f32 	%p66, %f5, 0f3F800000;
	selp.f64 	%fd33, 0d3FF0000000000000, %fd99, %p66;
	add.s64 	%rd20, %rd1, %rd17;
	ld.global.f32 	%f6, [%rd20];
	cvt.f64.f32 	%fd34, %f6;
	{
	.reg .b32 %temp; 
	mov.b64 	{%temp, %r26}, %fd34;
	}
	abs.f64 	%fd35, %fd34;
	{ // callseq 5, 0
	.param .b64 param0;
	st.param.f64 	[param0], %fd35;
	.param .b64 retval0;
	call.uni (retval0), 
	__internal_accurate_pow, 
	(
	param0
	);
	ld.param.f64 	%fd85, [retval0];
	} // callseq 5
	setp.lt.s32 	%p67, %r26, 0;
	neg.f64 	%fd87, %fd85;
	selp.f64 	%fd88, %fd87, %fd85, %p64;
	selp.f64 	%fd89, %fd88, %fd85, %p67;
	setp.eq.f32 	%p68, %f6, 0f00000000;
	selp.b32 	%r87, %r26, 0, %p64;
	or.b32  	%r88, %r87, 2146435072;
	selp.b32 	%r89, %r88, %r87, %p63;
	mov.b32 	%r90, 0;
	mov.b64 	%fd90, {%r90, %r89};
	selp.f64 	%fd100, %fd90, %fd89, %p68;
	add.f64 	%fd91, %fd34, 0d4000000000000000;
	{
	.reg .b32 %temp; 
	mov.b64 	{%temp, %r91}, %fd91;
	}
	and.b32  	%r92, %r91, 2146435072;
	setp.ne.s32 	%p69, %r92, 2146435072;
	@%p69 bra 	$L__BB0_42;
	setp.nan.f32 	%p70, %f6, %f6;
	@%p70 bra 	$L__BB0_41;
	setp.neu.f64 	%p71, %fd35, 0d7FF0000000000000;
	@%p71 bra 	$L__BB0_42;
	setp.lt.s32 	%p72, %r26, 0;
	selp.b32 	%r93, %r8, %r7, %p1;
	selp.b32 	%r94, %r93, %r7, %p72;
	mov.b32 	%r95, 0;
	mov.b64 	%fd100, {%r95, %r94};
	bra.uni 	$L__BB0_42;
$L__BB0_41:
	mov.f64 	%fd92, 0d4000000000000000;
	add.rn.f64 	%fd100, %fd34, %fd92;
$L__BB0_42:
	setp.eq.f32 	%p73, %f6, 0f3F800000;
	selp.f64 	%fd93, 0d3FF0000000000000, %fd100, %p73;
	add.f64 	%fd94, %fd33, %fd93;
	setp.gtu.f64 	%p74, %fd94, 0d3FF0000000000000;
	@%p74 bra 	$L__BB0_44;
	ld.global.u32 	%r96, [%rd3];
	add.s32 	%r97, %r96, 1;
	st.global.u32 	[%rd3], %r97;
$L__BB0_44:
	ret;

}
.func  (.param .b64 func_retval0) __internal_accurate_pow(
	.param .b64 __internal_accurate_pow_param_0
)
{
	.reg .pred 	%p<8>;
	.reg .b32 	%r<49>;
	.reg .b32 	%f<3>;
	.reg .b64 	%fd<109>;

	ld.param.f64 	%fd10, [__internal_accurate_pow_param_0];
	{
	.reg .b32 %temp; 
	mov.b64 	{%temp, %r46}, %fd10;
	}
	{
	.reg .b32 %temp; 
	mov.b64 	{%r45, %temp}, %fd10;
	}
	shr.u32 	%r47, %r46, 20;
	setp.gt.u32 	%p1, %r46, 1048575;
	@%p1 bra 	$L__BB1_2;
	mul.f64 	%fd11, %fd10, 0d4350000000000000;
	{
	.reg .b32 %temp; 
	mov.b64 	{%temp, %r46}, %fd11;
	}
	{
	.reg .b32 %temp; 
	mov.b64 	{%r45, %temp}, %fd11;
	}
	shr.u32 	%r16, %r46, 20;
	add.s32 	%r47, %r16, -54;
$L__BB1_2:
	add.s32 	%r48, %r47, -1023;
	and.b32  	%r17, %r46, -2146435073;
	or.b32  	%r18, %r17, 1072693248;
	mov.b64 	%fd107, {%r45, %r18};
	setp.lt.u32 	%p2, %r18, 1073127583;
	@%p2 bra 	$L__BB1_4;
	{
	.reg .b32 %temp; 
	mov.b64 	{%r19, %temp}, %fd107;
	}
	{
	.reg .b32 %temp; 
	mov.b64 	{%temp, %r20}, %fd107;
	}
	add.s32 	%r21, %r20, -1048576;
	mov.b64 	%fd107, {%r19, %r21};
	add.s32 	%r48, %r47, -1022;
$L__BB1_4:
	add.f64 	%fd12, %fd107, 0dBFF0000000000000;
	add.f64 	%fd13, %fd107, 0d3FF0000000000000;
	rcp.approx.ftz.f64 	%fd14, %fd13;
	neg.f64 	%fd15, %fd13;
	fma.rn.f64 	%fd16, %fd15, %fd14, 0d3FF0000000000000;
	fma.rn.f64 	%fd17, %fd16, %fd16, %fd16;
	fma.rn.f64 	%fd18, %fd17, %fd14, %fd14;
	mul.f64 	%fd19, %fd12, %fd18;
	fma.rn.f64 	%fd20, %fd12, %fd18, %fd19;
	mul.f64 	%fd21, %fd20, %fd20;
	fma.rn.f64 	%fd22, %fd21, 0d3EB0F5FF7D2CAFE2, 0d3ED0F5D241AD3B5A;
	fma.rn.f64 	%fd23, %fd22, %fd21, 0d3EF3B20A75488A3F;
	fma.rn.f64 	%fd24, %fd23, %fd21, 0d3F1745CDE4FAECD5;
	fma.rn.f64 	%fd25, %fd24, %fd21, 0d3F3C71C7258A578B;
	fma.rn.f64 	%fd26, %fd25, %fd21, 0d3F6249249242B910;
	fma.rn.f64 	%fd27, %fd26, %fd21, 0d3F89999999999DFB;
	sub.f64 	%fd28, %fd12, %fd20;
	add.f64 	%fd29, %fd28, %fd28;
	neg.f64 	%fd30, %fd20;
	fma.rn.f64 	%fd31, %fd30, %fd12, %fd29;
	mul.f64 	%fd32, %fd18, %fd31;
	fma.rn.f64 	%fd33, %fd21, %fd27, 0d3FB5555555555555;
	mov.f64 	%fd34, 0d3FB5555555555555;
	sub.f64 	%fd35, %fd34, %fd33;
	fma.rn.f64 	%fd36, %fd21, %fd27, %fd35;
	add.f64 	%fd37, %fd36, 0dBC46A4CB00B9E7B0;
	add.f64 	%fd38, %fd33, %fd37;
	sub.f64 	%fd39, %fd33, %fd38;
	add.f64 	%fd40, %fd37, %fd39;
	mul.rn.f64 	%fd41, %fd20, %fd20;
	neg.f64 	%fd42, %fd41;
	fma.rn.f64 	%fd43, %fd20, %fd20, %fd42;
	{
	.reg .b32 %temp; 
	mov.b64 	{%r22, %temp}, %fd32;
	}
	{
	.reg .b32 %temp; 
	mov.b64 	{%temp, %r23}, %fd32;
	}
	add.s32 	%r24, %r23, 1048576;
	mov.b64 	%fd44, {%r22, %r24};
	fma.rn.f64 	%fd45, %fd20, %fd44, %fd43;
	mul.rn.f64 	%fd46, %fd41, %fd20;
	neg.f64 	%fd47, %fd46;
	fma.rn.f64 	%fd48, %fd41, %fd20, %fd47;
	fma.rn.f64 	%fd49, %fd41, %fd32, %fd48;
	fma.rn.f64 	%fd50, %fd45, %fd20, %fd49;
	mul.rn.f64 	%fd51, %fd38, %fd46;
	neg.f64 	%fd52, %fd51;
	fma.rn.f64 	%fd53, %fd38, %fd46, %fd52;
	fma.rn.f64 	%fd54, %fd38, %fd50, %fd53;
	fma.rn.f64 	%fd55, %fd40, %fd46, %fd54;
	add.f64 	%fd56, %fd51, %fd55;
	sub.f64 	%fd57, %fd51, %fd56;
	add.f64 	%fd58, %fd55, %fd57;
	add.f64 	%fd59, %fd20, %fd56;
	sub.f64 	%fd60, %fd20, %fd59;
	add.f64 	%fd61, %fd56, %fd60;
	add.f64 	%fd62, %fd58, %fd61;
	add.f64 	%fd63, %fd32, %fd62;
	add.f64 	%fd64, %fd59, %fd63;
	sub.f64 	%fd65, %fd59, %fd64;
	add.f64 	%fd66, %fd63, %fd65;
	xor.b32  	%r25, %r48, -2147483648;
	mov.b32 	%r26, 1127219200;
	mov.b64 	%fd67, {%r25, %r26};
	mov.b32 	%r27, -2147483648;
	mov.b64 	%fd68, {%r27, %r26};
	sub.f64 	%fd69, %fd67, %fd68;
	fma.rn.f64 	%fd70, %fd69, 0d3FE62E42FEFA39EF, %fd64;
	fma.rn.f64 	%fd71, %fd69, 0dBFE62E42FEFA39EF, %fd70;
	sub.f64 	%fd72, %fd71, %fd64;
	sub.f64 	%fd73, %fd66, %fd72;
	fma.rn.f64 	%fd74, %fd69, 0d3C7ABC9E3B39803F, %fd73;
	add.f64 	%fd75, %fd70, %fd74;
	sub.f64 	%fd76, %fd70, %fd75;
	add.f64 	%fd77, %fd74, %fd76;
	mov.f64 	%fd78, 0d4000000000000000;
	{
	.reg .b32 %temp; 
	mov.b64 	{%temp, %r28}, %fd78;
	}
	{
	.reg .b32 %temp; 
	mov.b64 	{%r29, %temp}, %fd78;
	}
	shl.b32 	%r30, %r28, 1;
	setp.gt.u32 	%p3, %r30, -33554433;
	and.b32  	%r31, %r28, -15728641;
	selp.b32 	%r32, %r31, %r28, %p3;
	mov.b64 	%fd79, {%r29, %r32};
	mul.rn.f64 	%fd80, %fd75, %fd79;
	neg.f64 	%fd81, %fd80;
	fma.rn.f64 	%fd82, %fd75, %fd79, %fd81;
	fma.rn.f64 	%fd83, %fd77, %fd79, %fd82;
	add.f64 	%fd4, %fd80, %fd83;
	sub.f64 	%fd84, %fd80, %fd4;
	add.f64 	%fd5, %fd83, %fd84;
	fma.rn.f64 	%fd85, %fd4, 0d3FF71547652B82FE, 0d4338000000000000;
	{
	.reg .b32 %temp; 
	mov.b64 	{%r13, %temp}, %fd85;
	}
	mov.f64 	%fd86, 0dC338000000000000;
	add.rn.f64 	%fd87, %fd85, %fd86;
	fma.rn.f64 	%fd88, %fd87, 0dBFE62E42FEFA39EF, %fd4;
	fma.rn.f64 	%fd89, %fd87, 0dBC7ABC9E3B39803F, %fd88;
	fma.rn.f64 	%fd90, %fd89, 0d3E5ADE1569CE2BDF, 0d3E928AF3FCA213EA;
	fma.rn.f64 	%fd91, %fd90, %fd89, 0d3EC71DEE62401315;
	fma.rn.f64 	%fd92, %fd91, %fd89, 0d3EFA01997C89EB71;
	fma.rn.f64 	%fd93, %fd92, %fd89, 0d3F2A01A014761F65;
	fma.rn.f64 	%fd94, %fd93, %fd89, 0d3F56C16C1852B7AF;
	fma.rn.f64 	%fd95, %fd94, %fd89, 0d3F81111111122322;
	fma.rn.f64 	%fd96, %fd95, %fd89, 0d3FA55555555502A1;
	fma.rn.f64 	%fd97, %fd96, %fd89, 0d3FC5555555555511;
	fma.rn.f64 	%fd98, %fd97, %fd89, 0d3FE000000000000B;
	fma.rn.f64 	%fd99, %fd98, %fd89, 0d3FF0000000000000;
	fma.rn.f64 	%fd100, %fd99, %fd89, 0d3FF0000000000000;
	{
	.reg .b32 %temp; 
	mov.b64 	{%r14, %temp}, %fd100;
	}
	{
	.reg .b32 %temp; 
	mov.b64 	{%temp, %r15}, %fd100;
	}
	shl.b32 	%r33, %r13, 20;
	add.s32 	%r34, %r33, %r15;
	mov.b64 	%fd108, {%r14, %r34};
	{
	.reg .b32 %temp; 
	mov.b64 	{%temp, %r35}, %fd4;
	}
	mov.b32 	%f2, %r35;
	abs.f32 	%f1, %f2;
	setp.lt.f32 	%p4, %f1, 0f4086232B;
	@%p4 bra 	$L__BB1_7;
	setp.lt.f64 	%p5, %fd4, 0d0000000000000000;
	add.f64 	%fd101, %fd4, 0d7FF0000000000000;
	selp.f64 	%fd108, 0d0000000000000000, %fd101, %p5;
	setp.geu.f32 	%p6, %f1, 0f40874800;
	@%p6 bra 	$L__BB1_7;
	shr.u32 	%r36, %r13, 31;
	add.s32 	%r37, %r13, %r36;
	shr.s32 	%r38, %r37, 1;
	shl.b32 	%r39, %r38, 20;
	add.s32 	%r40, %r15, %r39;
	mov.b64 	%fd102, {%r14, %r40};
	sub.s32 	%r41, %r13, %r38;
	shl.b32 	%r42, %r41, 20;
	add.s32 	%r43, %r42, 1072693248;
	mov.b32 	%r44, 0;
	mov.b64 	%fd103, {%r44, %r43};
	mul.f64 	%fd108, %fd103, %fd102;
$L__BB1_7:
	abs.f64 	%fd104, %fd108;
	setp.eq.f64 	%p7, %fd104, 0d7FF0000000000000;
	fma.rn.f64 	%fd105, %fd108, %fd5, %fd108;
	selp.f64 	%fd106, %fd108, %fd105, %p7;
	st.param.f64 	[func_retval0], %fd106;
	ret;

}


// ===== COMPILED SASS (sm_100) =====

	.target	sm_100

	.elftype	@"ET_EXEC"


//--------------------- .note.nv.tkinfo           --------------------------
	.section	.note.nv.tkinfo,"",@"SHT_NOTE"
	.sectionflags	@"SHF_NOTE_NV_TKINFO"
	.tkinfo
        /*0018*/ 	.word	0x00000002
        /*0030*/ 	.string	""
        /*0030*/ 	.string	"ptxas"
        /*0030*/ 	.string	"Cuda compilation tools, release 13.0, V13.0.88"
        /*0030*/ 	.string	"Build cuda_13.0.r13.0/compiler.36424714_0"
        /*0030*/ 	.string	"-arch sm_100 -m 64 "



//--------------------- .note.nv.cuinfo           --------------------------
	.section	.note.nv.cuinfo,"",@"SHT_NOTE"
	.sectionflags	@"SHF_NOTE_NV_CUINFO"
        /*0018*/ 	.short	0x0002
        /*001a*/ 	.short	0x0064
        /*001c*/ 	.short	0x0082
	.zero		2


//--------------------- .nv.info                  --------------------------
	.section	.nv.info,"",@"SHT_CUDA_INFO"
	.align	4


	//----- nvinfo : EIATTR_REGCOUNT
	.align		4
        /*0000*/ 	.byte	0x04, 0x2f
        /*0002*/ 	.short	(.L_1 - .L_0)
	.align		4
.L_0:
        /*0004*/ 	.word	index@(_Z5montePiPfS0_ii)
        /*0008*/ 	.word	0x00000028


	//----- nvinfo : EIATTR_FRAME_SIZE
	.align		4
.L_1:
        /*000c*/ 	.byte	0x04, 0x11
        /*000e*/ 	.short	(.L_3 - .L_2)
	.align		4
.L_2:
        /*0010*/ 	.word	index@($_Z5montePiPfS0_ii$__internal_accurate_pow)
        /*0014*/ 	.word	0x00000000


	//----- nvinfo : EIATTR_FRAME_SIZE
	.align		4
.L_3:
        /*0018*/ 	.byte	0x04, 0x11
        /*001a*/ 	.short	(.L_5 - .L_4)
	.align		4
.L_4:
        /*001c*/ 	.word	index@(_Z5montePiPfS0_ii)
        /*0020*/ 	.word	0x00000000


	//----- nvinfo : EIATTR_MIN_STACK_SIZE
	.align		4
.L_5:
        /*0024*/ 	.byte	0x04, 0x12
        /*0026*/ 	.short	(.L_7 - .L_6)
	.align		4
.L_6:
        /*0028*/ 	.word	index@(_Z5montePiPfS0_ii)
        /*002c*/ 	.word	0x00000000
.L_7:


//--------------------- .nv.compat                --------------------------
	.section	.nv.compat,"",@"SHT_CUDA_COMPAT_INFO"
	.align	4
        /*0000*/ 	.byte	0x02, 0x09, 0x00, 0x00, 0x02, 0x02, 0x01, 0x00, 0x02, 0x05, 0x05, 0x00, 0x03, 0x07, 0x01, 0x01
        /*0010*/ 	.byte	0x02, 0x03, 0x00, 0x00, 0x02, 0x06, 0x01, 0x00, 0x04, 0x0b, 0x08, 0x00, 0x01, 0x00, 0x00, 0x00
        /*0020*/ 	.byte	0x00, 0x00, 0x00, 0x00


//--------------------- .nv.info._Z5montePiPfS0_ii --------------------------
	.section	.nv.info._Z5montePiPfS0_ii,"",@"SHT_CUDA_INFO"
	.sectionflags	@""
	.align	4


	//----- nvinfo : EIATTR_CUDA_API_VERSION
	.align		4
        /*0000*/ 	.byte	0x04, 0x37
        /*0002*/ 	.short	(.L_9 - .L_8)
.L_8:
        /*0004*/ 	.word	0x00000082


	//----- nvinfo : EIATTR_KPARAM_INFO
	.align		4
.L_9:
        /*0008*/ 	.byte	0x04, 0x17
        /*000a*/ 	.short	(.L_11 - .L_10)
.L_10:
        /*000c*/ 	.word	0x00000000
        /*0010*/ 	.short	0x0004
        /*0012*/ 	.short	0x001c
        /*0014*/ 	.byte	0x00, 0xf0, 0x11, 0x00


	//----- nvinfo : EIATTR_KPARAM_INFO
	.align		4
.L_11:
        /*0018*/ 	.byte	0x04, 0x17
        /*001a*/ 	.short	(.L_13 - .L_12)
.L_12:
        /*001c*/ 	.word	0x00000000
        /*0020*/ 	.short	0x0003
        /*0022*/ 	.short	0x0018
        /*0024*/ 	.byte	0x00, 0xf0, 0x11, 0x00


	//----- nvinfo : EIATTR_KPARAM_INFO
	.align		4
.L_13:
        /*0028*/ 	.byte	0x04, 0x17
        /*002a*/ 	.short	(.L_15 - .L_14)
.L_14:
        /*002c*/ 	.word	0x00000000
        /*0030*/ 	.short	0x0002
        /*0032*/ 	.short	0x0010
        /*0034*/ 	.byte	0x00, 0xf5, 0x21, 0x00


	//----- nvinfo : EIATTR_KPARAM_INFO
	.align		4
.L_15:
        /*0038*/ 	.byte	0x04, 0x17
        /*003a*/ 	.short	(.L_17 - .L_16)
.L_16:
        /*003c*/ 	.word	0x00000000
        /*0040*/ 	.short	0x0001
        /*0042*/ 	.short	0x0008
        /*0044*/ 	.byte	0x00, 0xf5, 0x21, 0x00


	//----- nvinfo : EIATTR_KPARAM_INFO
	.align		4
.L_17:
        /*0048*/ 	.byte	0x04, 0x17
        /*004a*/ 	.short	(.L_19 - .L_18)
.L_18:
        /*004c*/ 	.word	0x00000000
        /*0050*/ 	.short	0x0000
        /*0052*/ 	.short	0x0000
        /*0054*/ 	.byte	0x00, 0xf5, 0x21, 0x00


	//----- nvinfo : EIATTR_SPARSE_MMA_MASK
	.align		4
.L_19:
        /*0058*/ 	.byte	0x03, 0x50
        /*005a*/ 	.short	0x0000


	//----- nvinfo : EIATTR_MAXREG_COUNT
	.align		4
        /*005c*/ 	.byte	0x03, 0x1b
        /*005e*/ 	.short	0x00ff


	//----- nvinfo : EIATTR_MERCURY_ISA_VERSION
	.align		4
        /*0060*/ 	.byte	0x03, 0x5f
        /*0062*/ 	.short	0x0101


	//----- nvinfo : EIATTR_VRC_CTA_INIT_COUNT
	.align		4
        /*0064*/ 	.byte	0x02, 0x4a
	.zero		1
	.zero		1


	//----- nvinfo : EIATTR_EXIT_INSTR_OFFSETS
	.align		4
        /*0068*/ 	.byte	0x04, 0x1c
        /*006a*/ 	.short	(.L_21 - .L_20)


	//   ....[0]....
.L_20:
        /*006c*/ 	.word	0x000001b0


	//   ....[1]....
        /*0070*/ 	.word	0x00000bb0


	//   ....[2]....
        /*0074*/ 	.word	0x00000bf0


	//   ....[3]....
        /*0078*/ 	.word	0x00000fc0


	//   ....[4]....
        /*007c*/ 	.word	0x00001000


	//----- nvinfo : EIATTR_CRS_STACK_SIZE
	.align		4
.L_21:
        /*0080*/ 	.byte	0x04, 0x1e
        /*0082*/ 	.short	(.L_23 - .L_22)
.L_22:
        /*0084*/ 	.word	0x00000000


	//----- nvinfo : EIATTR_CBANK_PARAM_SIZE
	.align		4
.L_23:
        /*0088*/ 	.byte	0x03, 0x19
        /*008a*/ 	.short	0x0020


	//----- nvinfo : EIATTR_PARAM_CBANK
	.align		4
        /*008c*/ 	.byte	0x04, 0x0a
        /*008e*/ 	.short	(.L_25 - .L_24)
	.align		4
.L_24:
        /*0090*/ 	.word	index@(.nv.constant0._Z5montePiPfS0_ii)
        /*0094*/ 	.short	0x0380
        /*0096*/ 	.short	0x0020


	//----- nvinfo : EIATTR_SW_WAR
	.align		4
.L_25:
        /*0098*/ 	.byte	0x04, 0x36
        /*009a*/ 	.short	(.L_27 - .L_26)
.L_26:
        /*009c*/ 	.word	0x00000008
.L_27:


//--------------------- .nv.callgraph             --------------------------
	.section	.nv.callgraph,"",@"SHT_CUDA_CALLGRAPH"
	.align	4
	.sectionentsize	8
	.align		4
        /*0000*/ 	.word	0x00000000
	.align		4
        /*0004*/ 	.word	0xffffffff
	.align		4
        /*0008*/ 	.word	0x00000000
	.align		4
        /*000c*/ 	.word	0xfffffffe
	.align		4
        /*0010*/ 	.word	0x00000000
	.align		4
        /*0014*/ 	.word	0xfffffffd
	.align		4
        /*0018*/ 	.word	0x00000000
	.align		4
        /*001c*/ 	.word	0xfffffffc


//--------------------- .text._Z5montePiPfS0_ii   --------------------------
	.section	.text._Z5montePiPfS0_ii,"ax",@progbits
	.align	128
        .global         _Z5montePiPfS0_ii
        .type           _Z5montePiPfS0_ii,@function
        .size           _Z5montePiPfS0_ii,(.L_x_30 - _Z5montePiPfS0_ii)
        .other          _Z5montePiPfS0_ii,@"STO_CUDA_ENTRY STV_DEFAULT"
_Z5montePiPfS0_ii:
.text._Z5montePiPfS0_ii:
[----:B------:R-:W-:Y:S08]  /*0000*/  LDC R1, c[0x0][0x37c] ;  /* 0x0000df00ff017b82 */ /* 0x000ff00000000800 */
[----:B------:R-:W0:Y:S08]  /*0010*/  LDC.64 R12, c[0x0][0x398] ;  /* 0x0000e600ff0c7b82 */ /* 0x000e300000000a00 */
[----:B------:R-:W1:Y:S01]  /*0020*/  S2UR UR4, SR_CTAID.X ;  /* 0x00000000000479c3 */ /* 0x000e620000002500 */
[----:B0-----:R-:W-:-:S04]  /*0030*/  IABS R5, R12 ;  /* 0x0000000c00057213 */ /* 0x001fc80000000000 */
[----:B------:R-:W0:Y:S08]  /*0040*/  I2F.RP R0, R5 ;  /* 0x0000000500007306 */ /* 0x000e300000209400 */
[----:B0-----:R-:W0:Y:S02]  /*0050*/  MUFU.RCP R0, R0 ;  /* 0x0000000000007308 */ /* 0x001e240000001000 */
[----:B0-----:R-:W-:-:S06]  /*0060*/  VIADD R2, R0, 0xffffffe ;  /* 0x0ffffffe00027836 */ /* 0x001fcc0000000000 */
[----:B------:R0:W2:Y:S02]  /*0070*/  F2I.FTZ.U32.TRUNC.NTZ R3, R2 ;  /* 0x0000000200037305 */ /* 0x0000a4000021f000 */
[----:B0-----:R-:W-:Y:S02]  /*0080*/  IMAD.MOV.U32 R2, RZ, RZ, RZ ;  /* 0x000000ffff027224 */ /* 0x001fe400078e00ff */
[----:B--2---:R-:W-:-:S04]  /*0090*/  IMAD.MOV R4, RZ, RZ, -R3 ;  /* 0x000000ffff047224 */ /* 0x004fc800078e0a03 */
[----:B------:R-:W-:Y:S01]  /*00a0*/  IMAD R7, R4, R5, RZ ;  /* 0x0000000504077224 */ /* 0x000fe200078e02ff */
[----:B------:R-:W-:Y:S02]  /*00b0*/  IABS R4, R13 ;  /* 0x0000000d00047213 */ /* 0x000fe40000000000 */
[----:B------:R-:W-:Y:S01]  /*00c0*/  LOP3.LUT R13, R13, R12, RZ, 0x3c, !PT ;  /* 0x0000000c0d0d7212 */ /* 0x000fe200078e3cff */
[----:B------:R-:W-:-:S03]  /*00d0*/  IMAD.HI.U32 R3, R3, R7, R2 ;  /* 0x0000000703037227 */ /* 0x000fc600078e0002 */
[----:B------:R-:W-:-:S03]  /*00e0*/  ISETP.GE.AND P2, PT, R13, RZ, PT ;  /* 0x000000ff0d00720c */ /* 0x000fc60003f46270 */
[----:B------:R-:W-:-:S04]  /*00f0*/  IMAD.HI.U32 R2, R3, R4, RZ ;  /* 0x0000000403027227 */ /* 0x000fc800078e00ff */
[----:B------:R-:W-:-:S04]  /*0100*/  IMAD.MOV R0, RZ, RZ, -R2 ;  /* 0x000000ffff007224 */ /* 0x000fc800078e0a02 */
[----:B------:R-:W-:-:S05]  /*0110*/  IMAD R0, R5, R0, R4 ;  /* 0x0000000005007224 */ /* 0x000fca00078e0204 */
[----:B------:R-:W-:-:S13]  /*0120*/  ISETP.GT.U32.AND P1, PT, R5, R0, PT ;  /* 0x000000000500720c */ /* 0x000fda0003f24070 */
[----:B------:R-:W-:Y:S02]  /*0130*/  @!P1 IMAD.IADD R0, R0, 0x1, -R5 ;  /* 0x0000000100009824 */ /* 0x000fe400078e0a05 */
[----:B------:R-:W-:Y:S01]  /*0140*/  @!P1 VIADD R2, R2, 0x1 ;  /* 0x0000000102029836 */ /* 0x000fe20000000000 */
[----:B------:R-:W-:Y:S02]  /*0150*/  ISETP.NE.AND P1, PT, R12, RZ, PT ;  /* 0x000000ff0c00720c */ /* 0x000fe40003f25270 */
[----:B------:R-:W-:-:S13]  /*0160*/  ISETP.GE.U32.AND P0, PT, R0, R5, PT ;  /* 0x000000050000720c */ /* 0x000fda0003f06070 */
[----:B------:R-:W-:-:S04]  /*0170*/  @P0 VIADD R2, R2, 0x1 ;  /* 0x0000000102020836 */ /* 0x000fc80000000000 */
[----:B------:R-:W-:Y:S01]  /*0180*/  @!P2 IMAD.MOV R2, RZ, RZ, -R2 ;  /* 0x000000ffff02a224 */ /* 0x000fe200078e0a02 */
[----:B------:R-:W-:-:S04]  /*0190*/  @!P1 LOP3.LUT R2, RZ, R12, RZ, 0x33, !PT ;  /* 0x0000000cff029212 */ /* 0x000fc800078e33ff */
[----:B------:R-:W-:-:S13]  /*01a0*/  ISETP.GE.AND P0, PT, R2, RZ, PT ;  /* 0x000000ff0200720c */ /* 0x000fda0003f06270 */
[----:B-1----:R-:W-:Y:S05]  /*01b0*/  @!P0 EXIT ;  /* 0x000000000000894d */ /* 0x002fea0003800000 */
[----:B------:R-:W0:Y:S01]  /*01c0*/  S2R R5, SR_TID.X ;  /* 0x0000000000057919 */ /* 0x000e220000002100 */
[----:B------:R-:W1:Y:S01]  /*01d0*/  LDCU UR5, c[0x0][0x360] ;  /* 0x00006c00ff0577ac */ /* 0x000e620008000800 */
[----:B------:R-:W2:Y:S01]  /*01e0*/  LDC.64 R10, c[0x0][0x380] ;  /* 0x0000e000ff0a7b82 */ /* 0x000ea20000000a00 */
[----:B------:R-:W-:Y:S01]  /*01f0*/  ISETP.NE.AND P0, PT, R2, RZ, PT ;  /* 0x000000ff0200720c */ /* 0x000fe20003f05270 */
[----:B------:R-:W-:Y:S01]  /*0200*/  IMAD.MOV.U32 R0, RZ, RZ, RZ ;  /* 0x000000ffff007224 */ /* 0x000fe200078e00ff */
[----:B------:R-:W3:Y:S01]  /*0210*/  LDCU.64 UR6, c[0x0][0x358] ;  /* 0x00006b00ff0677ac */ /* 0x000ee20008000a00 */
[----:B-1----:R-:W-:-:S06]  /*0220*/  UIMAD UR4, UR4, UR5, URZ ;  /* 0x00000005040472a4 */ /* 0x002fcc000f8e02ff */
[----:B0-----:R-:W-:-:S04]  /*0230*/  VIADD R3, R5, UR4 ;  /* 0x0000000405037c36 */ /* 0x001fc80008000000 */
[----:B--2---:R-:W-:Y:S01]  /*0240*/  IMAD.WIDE R10, R3, 0x4, R10 ;  /* 0x00000004030a7825 */ /* 0x004fe200078e020a */
[----:B---3--:R-:W-:Y:S06]  /*0250*/  @!P0 BRA `(.L_x_0) ;  /* 0x00000008004c8947 */ /* 0x008fec0003800000 */
[----:B------:R-:W0:Y:S01]  /*0260*/  LDC R4, c[0x0][0x398] ;  /* 0x0000e600ff047b82 */ /* 0x000e220000000800 */
[----:B------:R-:W-:Y:S01]  /*0270*/  VIADD R0, R2, 0x1 ;  /* 0x0000000102007836 */ /* 0x000fe20000000000 */
[----:B------:R-:W-:Y:S01]  /*0280*/  IADD3 R5, PT, PT, R12, UR4, R5 ;  /* 0x000000040c057c10 */ /* 0x000fe2000fffe005 */
[----:B------:R-:W-:Y:S01]  /*0290*/  IMAD.MOV.U32 R33, RZ, RZ, R3 ;  /* 0x000000ffff217224 */ /* 0x000fe200078e0003 */
[----:B------:R-:W1:Y:S02]  /*02a0*/  LDCU UR10, c[0x0][0x39c] ;  /* 0x00007380ff0a77ac */ /* 0x000e640008000800 */
[----:B------:R-:W-:Y:S02]  /*02b0*/  LOP3.LUT R0, R0, 0xfffffffe, RZ, 0xc0, !PT ;  /* 0xfffffffe00007812 */ /* 0x000fe400078ec0ff */
[----:B------:R-:W2:Y:S03]  /*02c0*/  LDC.64 R8, c[0x0][0x388] ;  /* 0x0000e200ff087b82 */ /* 0x000ea60000000a00 */
[----:B------:R-:W-:-:S05]  /*02d0*/  IMAD.MOV R32, RZ, RZ, -R0 ;  /* 0x000000ffff207224 */ /* 0x000fca00078e0a00 */
[----:B------:R-:W3:Y:S02]  /*02e0*/  LDC.64 R6, c[0x0][0x390] ;  /* 0x0000e400ff067b82 */ /* 0x000ee40000000a00 */
.L_x_19:
[----:B-1----:R-:W-:Y:S01]  /*02f0*/  ISETP.GE.AND P1, PT, R33, UR10, PT ;  /* 0x0000000a21007c0c */ /* 0x002fe2000bf26270 */
[----:B------:R-:W-:Y:S01]  /*0300*/  VIADD R32, R32, 0x2 ;  /* 0x0000000220207836 */ /* 0x000fe20000000000 */
[----:B------:R-:W-:Y:S04]  /*0310*/  BSSY.RECONVERGENT B0, `(.L_x_1) ;  /* 0x000003f000007945 */ /* 0x000fe80003800200 */
[----:B------:R-:W-:-:S07]  /*0320*/  ISETP.NE.AND P0, PT, R32, RZ, PT ;  /* 0x000000ff2000720c */ /* 0x000fce0003f05270 */
[----:B----4-:R-:W-:Y:S06]  /*0330*/  @P1 BRA `(.L_x_2) ;  /* 0x0000000000f01947 */ /* 0x010fec0003800000 */
[----:B--2---:R-:W-:-:S06]  /*0340*/  IMAD.WIDE R34, R33, 0x4, R8 ;  /* 0x0000000421227825 */ /* 0x004fcc00078e0208 */
[----:B------:R-:W2:Y:S01]  /*0350*/  LDG.E R34, desc[UR6][R34.64] ;  /* 0x0000000622227981 */ /* 0x000ea2000c1e1900 */
[----:B------:R-:W-:Y:S01]  /*0360*/  BSSY.RECONVERGENT B1, `(.L_x_3) ;  /* 0x0000005000017945 */ /* 0x000fe20003800200 */
[----:B------:R-:W-:Y:S01]  /*0370*/  MOV R0, 0x3b0 ;  /* 0x000003b000007802 */ /* 0x000fe20000000f00 */
[----:B--2---:R-:W1:Y:S02]  /*0380*/  F2F.F64.F32 R12, R34 ;  /* 0x00000022000c7310 */ /* 0x004e640000201800 */
[----:B-1----:R-:W-:-:S11]  /*0390*/  DADD R36, -RZ, |R12| ;  /* 0x00000000ff247229 */ /* 0x002fd6000000050c */
[----:B0--3--:R-:W-:Y:S05]  /*03a0*/  CALL.REL.NOINC `($_Z5montePiPfS0_ii$__internal_accurate_pow) ;  /* 0x0000000c00187944 */ /* 0x009fea0003c00000 */
[----:B------:R-:W-:Y:S05]  /*03b0*/  BSYNC.RECONVERGENT B1 ;  /* 0x0000000000017941 */ /* 0x000fea0003800200 */
.L_x_3:
[----:B------:R-:W-:-:S05]  /*03c0*/  IMAD.WIDE R22, R33, 0x4, R6 ;  /* 0x0000000421167825 */ /* 0x000fca00078e0206 */
[----:B------:R-:W2:Y:S01]  /*03d0*/  LDG.E R35, desc[UR6][R22.64] ;  /* 0x0000000616237981 */ /* 0x000ea2000c1e1900 */
[----:B------:R-:W-:Y:S01]  /*03e0*/  DADD R18, R12, 2 ;  /* 0x400000000c127429 */ /* 0x000fe20000000000 */
[C---:B------:R-:W-:Y:S01]  /*03f0*/  FSETP.NEU.AND P2, PT, R34.reuse, RZ, PT ;  /* 0x000000ff2200720b */ /* 0x040fe20003f4d000 */
[----:B------:R-:W-:Y:S01]  /*0400*/  BSSY.RECONVERGENT B1, `(.L_x_4) ;  /* 0x0000010000017945 */ /* 0x000fe20003800200 */
[----:B------:R-:W-:Y:S02]  /*0410*/  FSETP.NEU.AND P1, PT, R34, 1, PT ;  /* 0x3f8000002200780b */ /* 0x000fe40003f2d000 */
[----:B------:R-:W-:Y:S02]  /*0420*/  FSEL R20, R17, RZ, P2 ;  /* 0x000000ff11147208 */ /* 0x000fe40001000000 */
[----:B------:R-:W-:-:S03]  /*0430*/  FSEL R21, R16, RZ, P2 ;  /* 0x000000ff10157208 */ /* 0x000fc60001000000 */
[----:B------:R-:W-:-:S04]  /*0440*/  LOP3.LUT R0, R19, 0x7ff00000, RZ, 0xc0, !PT ;  /* 0x7ff0000013007812 */ /* 0x000fc800078ec0ff */
[----:B------:R-:W-:Y:S01]  /*0450*/  ISETP.NE.AND P3, PT, R0, 0x7ff00000, PT ;  /* 0x7ff000000000780c */ /* 0x000fe20003f65270 */
[----:B--2---:R-:W0:Y:S02]  /*0460*/  F2F.F64.F32 R14, R35 ;  /* 0x00000023000e7310 */ /* 0x004e240000201800 */
[----:B0-----:R-:W-:-:S10]  /*0470*/  DADD R18, -RZ, |R14| ;  /* 0x00000000ff127229 */ /* 0x001fd4000000050e */
[----:B------:R-:W-:Y:S01]  /*0480*/  IMAD.MOV.U32 R36, RZ, RZ, R18 ;  /* 0x000000ffff247224 */ /* 0x000fe200078e0012 */
[----:B------:R-:W-:Y:S06]  /*0490*/  @P3 BRA `(.L_x_5) ;  /* 0x0000000000183947 */ /* 0x000fec0003800000 */
[----:B------:R-:W-:-:S13]  /*04a0*/  FSETP.NAN.AND P2, PT, R34, R34, PT ;  /* 0x000000222200720b */ /* 0x000fda0003f48000 */
[----:B------:R-:W-:Y:S01]  /*04b0*/  @P2 DADD R20, R12, 2 ;  /* 0x400000000c142429 */ /* 0x000fe20000000000 */
[----:B------:R-:W-:Y:S10]  /*04c0*/  @P2 BRA `(.L_x_5) ;  /* 0x00000000000c2947 */ /* 0x000ff40003800000 */
[----:B------:R-:W-:-:S14]  /*04d0*/  DSETP.NEU.AND P2, PT, |R12|, +INF , PT ;  /* 0x7ff000000c00742a */ /* 0x000fdc0003f4d200 */
[----:B------:R-:W-:Y:S02]  /*04e0*/  @!P2 IMAD.MOV.U32 R20, RZ, RZ, 0x0 ;  /* 0x00000000ff14a424 */ /* 0x000fe400078e00ff */
[----:B------:R-:W-:-:S07]  /*04f0*/  @!P2 IMAD.MOV.U32 R21, RZ, RZ, 0x7ff00000 ;  /* 0x7ff00000ff15a424 */ /* 0x000fce00078e00ff */
.L_x_5:
[----:B------:R-:W-:Y:S05]  /*0500*/  BSYNC.RECONVERGENT B1 ;  /* 0x0000000000017941 */ /* 0x000fea0003800200 */
.L_x_4:
[----:B------:R-:W-:Y:S01]  /*0510*/  BSSY.RECONVERGENT B1, `(.L_x_6) ;  /* 0x0000006000017945 */ /* 0x000fe20003800200 */
[----:B------:R-:W-:Y:S01]  /*0520*/  FSEL R12, R20, RZ, P1 ;  /* 0x000000ff140c7208 */ /* 0x000fe20000800000 */
[----:B------:R-:W-:Y:S01]  /*0530*/  IMAD.MOV.U32 R37, RZ, RZ, R19 ;  /* 0x000000ffff257224 */ /* 0x000fe200078e0013 */
[----:B------:R-:W-:Y:S02]  /*0540*/  FSEL R13, R21, 1.875, P1 ;  /* 0x3ff00000150d7808 */ /* 0x000fe40000800000 */
[----:B------:R-:W-:-:S07]  /*0550*/  MOV R0, 0x570 ;  /* 0x0000057000007802 */ /* 0x000fce0000000f00 */
[----:B------:R-:W-:Y:S05]  /*0560*/  CALL.REL.NOINC `($_Z5montePiPfS0_ii$__internal_accurate_pow) ;  /* 0x0000000800a87944 */ /* 0x000fea0003c00000 */
[----:B------:R-:W-:Y:S05]  /*0570*/  BSYNC.RECONVERGENT B1 ;  /* 0x0000000000017941 */ /* 0x000fea0003800200 */
.L_x_6:
[----:B------:R-:W-:Y:S01]  /*0580*/  DADD R18, R14, 2 ;  /* 0x400000000e127429 */ /* 0x000fe20000000000 */
[C---:B------:R-:W-:Y:S01]  /*0590*/  FSETP.NEU.AND P2, PT, R35.reuse, RZ, PT ;  /* 0x000000ff2300720b */ /* 0x040fe20003f4d000 */
[----:B------:R-:W-:Y:S01]  /*05a0*/  BSSY.RECONVERGENT B1, `(.L_x_7) ;  /* 0x000000d000017945 */ /* 0x000fe20003800200 */
[----:B------:R-:W-:-:S07]  /*05b0*/  FSETP.NEU.AND P1, PT, R35, 1, PT ;  /* 0x3f8000002300780b */ /* 0x000fce0003f2d000 */
[----:B------:R-:W-:Y:S02]  /*05c0*/  LOP3.LUT R18, R19, 0x7ff00000, RZ, 0xc0, !PT ;  /* 0x7ff0000013127812 */ /* 0x000fe400078ec0ff */
[----:B------:R-:W-:Y:S02]  /*05d0*/  FSEL R19, R16, RZ, P2 ;  /* 0x000000ff10137208 */ /* 0x000fe40001000000 */
[----:B------:R-:W-:Y:S02]  /*05e0*/  ISETP.NE.AND P3, PT, R18, 0x7ff00000, PT ;  /* 0x7ff000001200780c */ /* 0x000fe40003f65270 */
[----:B------:R-:W-:-:S11]  /*05f0*/  FSEL R18, R17, RZ, P2 ;  /* 0x000000ff11127208 */ /* 0x000fd60001000000 */
[----:B------:R-:W-:Y:S05]  /*0600*/  @P3 BRA `(.L_x_8) ;  /* 0x0000000000183947 */ /* 0x000fea0003800000 */
[----:B------:R-:W-:-:S13]  /*0610*/  FSETP.NAN.AND P2, PT, R35, R35, PT ;  /* 0x000000232300720b */ /* 0x000fda0003f48000 */
[----:B------:R-:W-:Y:S01]  /*0620*/  @P2 DADD R18, R14, 2 ;  /* 0x400000000e122429 */ /* 0x000fe20000000000 */
[----:B------:R-:W-:Y:S10]  /*0630*/  @P2 BRA `(.L_x_8) ;  /* 0x00000000000c2947 */ /* 0x000ff40003800000 */
[----:B------:R-:W-:-:S14]  /*0640*/  DSETP.NEU.AND P2, PT, |R14|, +INF , PT ;  /* 0x7ff000000e00742a */ /* 0x000fdc0003f4d200 */
[----:B------:R-:W-:Y:S02]  /*0650*/  @!P2 IMAD.MOV.U32 R18, RZ, RZ, 0x0 ;  /* 0x00000000ff12a424 */ /* 0x000fe400078e00ff */
[----:B------:R-:W-:-:S07]  /*0660*/  @!P2 IMAD.MOV.U32 R19, RZ, RZ, 0x7ff00000 ;  /* 0x7ff00000ff13a424 */ /* 0x000fce00078e00ff */
.L_x_8:
[----:B------:R-:W-:Y:S05]  /*0670*/  BSYNC.RECONVERGENT B1 ;  /* 0x0000000000017941 */ /* 0x000fea0003800200 */
.L_x_7:
[----:B------:R-:W-:Y:S02]  /*0680*/  FSEL R14, R18, RZ, P1 ;  /* 0x000000ff120e7208 */ /* 0x000fe40000800000 */
[----:B------:R-:W-:-:S06]  /*0690*/  FSEL R15, R19, 1.875, P1 ;  /* 0x3ff00000130f7808 */ /* 0x000fcc0000800000 */
[----:B------:R-:W-:-:S08]  /*06a0*/  DADD R12, R12, R14 ;  /* 0x000000000c0c7229 */ /* 0x000fd0000000000e */
[----:B------:R-:W-:-:S14]  /*06b0*/  DSETP.GTU.AND P1, PT, R12, 1, PT ;  /* 0x3ff000000c00742a */ /* 0x000fdc0003f2c000 */
[----:B------:R-:W-:Y:S05]  /*06c0*/  @P1 BRA `(.L_x_2) ;  /* 0x00000000000c1947 */ /* 0x000fea0003800000 */
[----:B------:R-:W2:Y:S02]  /*06d0*/  LDG.E R0, desc[UR6][R10.64] ;  /* 0x000000060a007981 */ /* 0x000ea4000c1e1900 */
[----:B--2---:R-:W-:-:S05]  /*06e0*/  VIADD R13, R0, 0x1 ;  /* 0x00000001000d7836 */ /* 0x004fca0000000000 */
[----:B------:R1:W-:Y:S02]  /*06f0*/  STG.E desc[UR6][R10.64], R13 ;  /* 0x0000000d0a007986 */ /* 0x0003e4000c101906 */
.L_x_2:
[----:B------:R-:W-:Y:S05]  /*0700*/  BSYNC.RECONVERGENT B0 ;  /* 0x0000000000007941 */ /* 0x000fea0003800200 */
.L_x_1:
[----:B------:R-:W-:Y:S01]  /*0710*/  ISETP.GE.AND P1, PT, R5, UR10, PT ;  /* 0x0000000a05007c0c */ /* 0x000fe2000bf26270 */
[----:B------:R-:W-:-:S12]  /*0720*/  BSSY.RECONVERGENT B0, `(.L_x_9) ;  /* 0x0000040000007945 */ /* 0x000fd80003800200 */
[----:B------:R-:W-:Y:S05]  /*0730*/  @P1 BRA `(.L_x_10) ;  /* 0x0000000000f81947 */ /* 0x000fea0003800000 */
[----:B--2---:R-:W-:-:S06]  /*0740*/  IMAD.WIDE R14, R5, 0x4, R8 ;  /* 0x00000004050e7825 */ /* 0x004fcc00078e0208 */
[----:B------:R-:W1:Y:S01]  /*0750*/  LDG.E R14, desc[UR6][R14.64] ;  /* 0x000000060e0e7981 */ /* 0x000e62000c1e1900 */
[----:B------:R-:W-:Y:S01]  /*0760*/  BSSY.RECONVERGENT B1, `(.L_x_11) ;  /* 0x0000005000017945 */ /* 0x000fe20003800200 */
[----:B------:R-:W-:Y:S01]  /*0770*/  MOV R0, 0x7b0 ;  /* 0x000007b000007802 */ /* 0x000fe20000000f00 */
[----:B-1----:R-:W1:Y:S02]  /*0780*/  F2F.F64.F32 R12, R14 ;  /* 0x0000000e000c7310 */ /* 0x002e640000201800 */
[----:B-1----:R-:W-:-:S11]  /*0790*/  DADD R36, -RZ, |R12| ;  /* 0x00000000ff247229 */ /* 0x002fd6000000050c */
[----:B0--3--:R-:W-:Y:S05]  /*07a0*/  CALL.REL.NOINC `($_Z5montePiPfS0_ii$__internal_accurate_pow) ;  /* 0x0000000800187944 */ /* 0x009fea0003c00000 */
[----:B------:R-:W-:Y:S05]  /*07b0*/  BSYNC.RECONVERGENT B1 ;  /* 0x0000000000017941 */ /* 0x000fea0003800200 */
.L_x_11:
[----:B------:R-:W-:Y:S01]  /*07c0*/  DADD R18, R12, 2 ;  /* 0x400000000c127429 */ /* 0x000fe20000000000 */
[----:B------:R-:W-:Y:S01]  /*07d0*/  FSETP.NEU.AND P1, PT, R14, RZ, PT ;  /* 0x000000ff0e00720b */ /* 0x000fe20003f2d000 */
[----:B------:R-:W-:Y:S08]  /*07e0*/  BSSY.RECONVERGENT B1, `(.L_x_12) ;  /* 0x000000e000017945 */ /* 0x000ff00003800200 */
[----:B------:R-:W-:-:S02]  /*07f0*/  LOP3.LUT R18, R19, 0x7ff00000, RZ, 0xc0, !PT ;  /* 0x7ff0000013127812 */ /* 0x000fc400078ec0ff */
[----:B------:R-:W-:Y:S02]  /*0800*/  FSEL R19, R16, RZ, P1 ;  /* 0x000000ff10137208 */ /* 0x000fe40000800000 */
[----:B------:R-:W-:Y:S02]  /*0810*/  ISETP.NE.AND P2, PT, R18, 0x7ff00000, PT ;  /* 0x7ff000001200780c */ /* 0x000fe40003f45270 */
[----:B------:R-:W-:-:S11]  /*0820*/  FSEL R18, R17, RZ, P1 ;  /* 0x000000ff11127208 */ /* 0x000fd60000800000 */
[----:B------:R-:W-:Y:S05]  /*0830*/  @P2 BRA `(.L_x_13) ;  /* 0x0000000000202947 */ /* 0x000fea0003800000 */
[----:B------:R-:W-:-:S13]  /*0840*/  FSETP.NAN.AND P1, PT, R14, R14, PT ;  /* 0x0000000e0e00720b */ /* 0x000fda0003f28000 */
[----:B------:R-:W-:Y:S05]  /*0850*/  @P1 BRA `(.L_x_14) ;  /* 0x0000000000141947 */ /* 0x000fea0003800000 */
[----:B------:R-:W-:-:S14]  /*0860*/  DSETP.NEU.AND P1, PT, |R12|, +INF , PT ;  /* 0x7ff000000c00742a */ /* 0x000fdc0003f2d200 */
[----:B------:R-:W-:Y:S05]  /*0870*/  @P1 BRA `(.L_x_13) ;  /* 0x0000000000101947 */ /* 0x000fea0003800000 */
[----:B------:R-:W-:Y:S02]  /*0880*/  IMAD.MOV.U32 R18, RZ, RZ, 0x0 ;  /* 0x00000000ff127424 */ /* 0x000fe400078e00ff */
[----:B------:R-:W-:Y:S01]  /*0890*/  IMAD.MOV.U32 R19, RZ, RZ, 0x7ff00000 ;  /* 0x7ff00000ff137424 */ /* 0x000fe200078e00ff */
[----:B------:R-:W-:Y:S06]  /*08a0*/  BRA `(.L_x_13) ;  /* 0x0000000000047947 */ /* 0x000fec0003800000 */
.L_x_14:
[----:B------:R-:W-:-:S11]  /*08b0*/  DADD R18, R12, 2 ;  /* 0x400000000c127429 */ /* 0x000fd60000000000 */
.L_x_13:
[----:B------:R-:W-:Y:S05]  /*08c0*/  BSYNC.RECONVERGENT B1 ;  /* 0x0000000000017941 */ /* 0x000fea0003800200 */
.L_x_12:
[----:B------:R-:W-:-:S05]  /*08d0*/  IMAD.WIDE R16, R5, 0x4, R6 ;  /* 0x0000000405107825 */ /* 0x000fca00078e0206 */
[----:B------:R-:W2:Y:S01]  /*08e0*/  LDG.E R15, desc[UR6][R16.64] ;  /* 0x00000006100f7981 */ /* 0x000ea2000c1e1900 */
[----:B------:R-:W-:Y:S01]  /*08f0*/  FSETP.NEU.AND P1, PT, R14, 1, PT ;  /* 0x3f8000000e00780b */ /* 0x000fe20003f2d000 */
[----:B------:R-:W-:Y:S01]  /*0900*/  BSSY.RECONVERGENT B1, `(.L_x_15) ;  /* 0x0000007000017945 */ /* 0x000fe20003800200 */
[----:B------:R-:W-:Y:S02]  /*0910*/  MOV R0, 0x970 ;  /* 0x0000097000007802 */ /* 0x000fe40000000f00 */
[----:B------:R-:W-:Y:S02]  /*0920*/  FSEL R34, R18, RZ, P1 ;  /* 0x000000ff12227208 */ /* 0x000fe40000800000 */
[----:B------:R-:W-:Y:S01]  /*0930*/  FSEL R35, R19, 1.875, P1 ;  /* 0x3ff0000013237808 */ /* 0x000fe20000800000 */
[----:B--2---:R-:W0:Y:S02]  /*0940*/  F2F.F64.F32 R12, R15 ;  /* 0x0000000f000c7310 */ /* 0x004e240000201800 */
[----:B0-----:R-:W-:-:S11]  /*0950*/  DADD R36, -RZ, |R12| ;  /* 0x00000000ff247229 */ /* 0x001fd6000000050c */
[----:B------:R-:W-:Y:S05]  /*0960*/  CALL.REL.NOINC `($_Z5montePiPfS0_ii$__internal_accurate_pow) ;  /* 0x0000000400a87944 */ /* 0x000fea0003c00000 */
[----:B------:R-:W-:Y:S05]  /*0970*/  BSYNC.RECONVERGENT B1 ;  /* 0x0000000000017941 */ /* 0x000fea0003800200 */
.L_x_15:
        /* <DEDUP_REMOVED lines=15> */
.L_x_18:
[----:B------:R-:W-:-:S11]  /*0a70*/  DADD R18, R12, 2 ;  /* 0x400000000c127429 */ /* 0x000fd60000000000 */
.L_x_17:
[----:B------:R-:W-:Y:S05]  /*0a80*/  BSYNC.RECONVERGENT B1 ;  /* 0x0000000000017941 */ /* 0x000fea0003800200 */
.L_x_16:
[----:B------:R-:W-:-:S04]  /*0a90*/  FSETP.NEU.AND P1, PT, R15, 1, PT ;  /* 0x3f8000000f00780b */ /* 0x000fc80003f2d000 */
        /* <DEDUP_REMOVED lines=8> */
.L_x_10:
[----:B------:R-:W-:Y:S05]  /*0b20*/  BSYNC.RECONVERGENT B0 ;  /* 0x0000000000007941 */ /* 0x000fea0003800200 */
.L_x_9:
[----:B0-----:R-:W-:-:S04]  /*0b30*/  IMAD.MOV.U32 R12, RZ, RZ, R4 ;  /* 0x000000ffff0c7224 */ /* 0x001fc800078e0004 */
[C---:B------:R-:W-:Y:S02]  /*0b40*/  IMAD R5, R12.reuse, 0x2, R5 ;  /* 0x000000020c057824 */ /* 0x040fe400078e0205 */
[----:B------:R-:W-:Y:S01]  /*0b50*/  IMAD R33, R12, 0x2, R33 ;  /* 0x000000020c217824 */ /* 0x000fe200078e0221 */
[----:B------:R-:W-:Y:S06]  /*0b60*/  @P0 BRA `(.L_x_19) ;  /* 0xfffffff400e00947 */ /* 0x000fec000383ffff */
[----:B------:R-:W-:-:S05]  /*0b70*/  VIADD R0, R2, 0x1 ;  /* 0x0000000102007836 */ /* 0x000fca0000000000 */
[----:B------:R-:W-:-:S07]  /*0b80*/  LOP3.LUT R0, R0, 0xfffffffe, RZ, 0xc0, !PT ;  /* 0xfffffffe00007812 */ /* 0x000fce00078ec0ff */
.L_x_0:
[----:B------:R-:W-:-:S04]  /*0b90*/  LOP3.LUT R2, R2, 0x1, RZ, 0xc0, !PT ;  /* 0x0000000102027812 */ /* 0x000fc800078ec0ff */
[----:B------:R-:W-:-:S13]  /*0ba0*/  ISETP.NE.U32.AND P0, PT, R2, 0x1, PT ;  /* 0x000000010200780c */ /* 0x000fda0003f05070 */
[----:B------:R-:W-:Y:S05]  /*0bb0*/  @!P0 EXIT ;  /* 0x000000000000894d */ /* 0x000fea0003800000 */
[----:B------:R-:W0:Y:S01]  /*0bc0*/  LDCU UR4, c[0x0][0x39c] ;  /* 0x00007380ff0477ac */ /* 0x000e220008000800 */
[----:B------:R-:W-:-:S05]  /*0bd0*/  IMAD R3, R0, R12, R3 ;  /* 0x0000000c00037224 */ /* 0x000fca00078e0203 */
[----:B0-----:R-:W-:-:S13]  /*0be0*/  ISETP.GE.AND P0, PT, R3, UR4, PT ;  /* 0x0000000403007c0c */ /* 0x001fda000bf06270 */
[----:B------:R-:W-:Y:S05]  /*0bf0*/  @P0 EXIT ;  /* 0x000000000000094d */ /* 0x000fea0003800000 */
[----:B---3--:R-:W0:Y:S02]  /*0c00*/  LDC.64 R6, c[0x0][0x388] ;  /* 0x0000e200ff067b82 */ /* 0x008e240000000a00 */
[----:B0-----:R-:W-:-:S05]  /*0c10*/  IMAD.WIDE R6, R3, 0x4, R6 ;  /* 0x0000000403067825 */ /* 0x001fca00078e0206 */
[----:B------:R-:W3:Y:S01]  /*0c20*/  LDG.E R2, desc[UR6][R6.64] ;  /* 0x0000000606027981 */ /* 0x000ee2000c1e1900 */
[----:B------:R-:W-:Y:S01]  /*0c30*/  BSSY.RECONVERGENT B0, `(.L_x_20) ;  /* 0x0000005000007945 */ /* 0x000fe20003800200 */
[----:B------:R-:W-:Y:S01]  /*0c40*/  MOV R0, 0xc80 ;  /* 0x00000c8000007802 */ /* 0x000fe20000000f00 */
[----:B---3--:R-:W0:Y:S02]  /*0c50*/  F2F.F64.F32 R4, R2 ;  /* 0x0000000200047310 */ /* 0x008e240000201800 */
[----:B0-----:R-:W-:-:S11]  /*0c60*/  DADD R36, -RZ, |R4| ;  /* 0x00000000ff247229 */ /* 0x001fd60000000504 */
[----:B-12-4-:R-:W-:Y:S05]  /*0c70*/  CALL.REL.NOINC `($_Z5montePiPfS0_ii$__internal_accurate_pow) ;  /* 0x0000000000e47944 */ /* 0x016fea0003c00000 */
[----:B------:R-:W-:Y:S05]  /*0c80*/  BSYNC.RECONVERGENT B0 ;  /* 0x0000000000007941 */ /* 0x000fea0003800200 */
.L_x_20:
        /* <DEDUP_REMOVED lines=15> */
.L_x_23:
[----:B------:R-:W-:-:S11]  /*0d80*/  DADD R6, R4, 2 ;  /* 0x4000000004067429 */ /* 0x000fd60000000000 */
.L_x_22:
[----:B------:R-:W-:Y:S05]  /*0d90*/  BSYNC.RECONVERGENT B0 ;  /* 0x0000000000007941 */ /* 0x000fea0003800200 */
.L_x_21:
[----:B------:R-:W0:Y:S02]  /*0da0*/  LDC.64 R8, c[0x0][0x390] ;  /* 0x0000e400ff087b82 */ /* 0x000e240000000a00 */
[----:B0-----:R-:W-:-:S05]  /*0db0*/  IMAD.WIDE R8, R3, 0x4, R8 ;  /* 0x0000000403087825 */ /* 0x001fca00078e0208 */
        /* <DEDUP_REMOVED lines=10> */
.L_x_24:
        /* <DEDUP_REMOVED lines=15> */
.L_x_27:
[----:B------:R-:W-:-:S11]  /*0f50*/  DADD R8, R4, 2 ;  /* 0x4000000004087429 */ /* 0x000fd60000000000 */
.L_x_26:
[----:B------:R-:W-:Y:S05]  /*0f60*/  BSYNC.RECONVERGENT B0 ;  /* 0x0000000000007941 */ /* 0x000fea0003800200 */
.L_x_25:
[----:B------:R-:W-:-:S04]  /*0f70*/  FSETP.NEU.AND P0, PT, R3, 1, PT ;  /* 0x3f8000000300780b */ /* 0x000fc80003f0d000 */
[----:B------:R-:W-:Y:S02]  /*0f80*/  FSEL R2, R8, RZ, P0 ;  /* 0x000000ff08027208 */ /* 0x000fe40000000000 */
[----:B------:R-:W-:-:S06]  /*0f90*/  FSEL R3, R9, 1.875, P0 ;  /* 0x3ff0000009037808 */ /* 0x000fcc0000000000 */
[----:B------:R-:W-:-:S08]  /*0fa0*/  DADD R6, R6, R2 ;  /* 0x0000000006067229 */ /* 0x000fd00000000002 */
[----:B------:R-:W-:-:S14]  /*0fb0*/  DSETP.GTU.AND P0, PT, R6, 1, PT ;  /* 0x3ff000000600742a */ /* 0x000fdc0003f0c000 */
[----:B------:R-:W-:Y:S05]  /*0fc0*/  @P0 EXIT ;  /* 0x000000000000094d */ /* 0x000fea0003800000 */
[----:B------:R-:W2:Y:S02]  /*0fd0*/  LDG.E R0, desc[UR6][R10.64] ;  /* 0x000000060a007981 */ /* 0x000ea4000c1e1900 */
[----:B--2---:R-:W-:-:S05]  /*0fe0*/  VIADD R3, R0, 0x1 ;  /* 0x0000000100037836 */ /* 0x004fca0000000000 */
[----:B------:R-:W-:Y:S01]  /*0ff0*/  STG.E desc[UR6][R10.64], R3 ;  /* 0x000000030a007986 */ /* 0x000fe2000c101906 */
[----:B------:R-:W-:Y:S05]  /*1000*/  EXIT ;  /* 0x000000000000794d */ /* 0x000fea0003800000 */
        .type           $_Z5montePiPfS0_ii$__internal_accurate_pow,@function
        .size           $_Z5montePiPfS0_ii$__internal_accurate_pow,(.L_x_30 - $_Z5montePiPfS0_ii$__internal_accurate_pow)
$_Z5montePiPfS0_ii$__internal_accurate_pow:
[----:B------:R-:W-:Y:S01]  /*1010*/  ISETP.GT.U32.AND P1, PT, R37, 0xfffff, PT ;  /* 0x000fffff2500780c */ /* 0x000fe20003f24070 */
[----:B------:R-:W-:Y:S01]  /*1020*/  IMAD.MOV.U32 R18, RZ, RZ, R37 ;  /* 0x000000ffff127224 */ /* 0x000fe200078e0025 */
[----:B------:R-:W-:Y:S01]  /*1030*/  UMOV UR4, 0x7d2cafe2 ;  /* 0x7d2cafe200047882 */ /* 0x000fe20000000000 */
[----:B------:R-:W-:Y:S01]  /*1040*/  IMAD.MOV.U32 R22, RZ, RZ, 0x41ad3b5a ;  /* 0x41ad3b5aff167424 */ /* 0x000fe200078e00ff */
[----:B------:R-:W-:Y:S01]  /*1050*/  UMOV UR5, 0x3eb0f5ff ;  /* 0x3eb0f5ff00057882 */ /* 0x000fe20000000000 */
[----:B------:R-:W-:Y:S01]  /*1060*/  IMAD.MOV.U32 R23, RZ, RZ, 0x3ed0f5d2 ;  /* 0x3ed0f5d2ff177424 */ /* 0x000fe200078e00ff */
[----:B------:R-:W-:Y:S01]  /*1070*/  UMOV UR8, 0x3b39803f ;  /* 0x3b39803f00087882 */ /* 0x000fe20000000000 */
[----:B------:R-:W-:-:S06]  /*1080*/  UMOV UR9, 0x3c7abc9e ;  /* 0x3c7abc9e00097882 */ /* 0x000fcc0000000000 */
[----:B------:R-:W-:Y:S01]  /*1090*/  @!P1 DMUL R16, R36, 1.80143985094819840000e+16 ;  /* 0x4350000024109828 */ /* 0x000fe20000000000 */
[----:B------:R-:W-:-:S09]  /*10a0*/  SHF.R.U32.HI R37, RZ, 0x14, R37 ;  /* 0x00000014ff257819 */ /* 0x000fd20000011625 */
[----:B------:R-:W-:Y:S01]  /*10b0*/  @!P1 IMAD.MOV.U32 R18, RZ, RZ, R17 ;  /* 0x000000ffff129224 */ /* 0x000fe200078e0011 */
[----:B------:R-:W-:Y:S01]  /*10c0*/  @!P1 LEA.HI R37, R17, 0xffffffca, RZ, 0xc ;  /* 0xffffffca11259811 */ /* 0x000fe200078f60ff */
[----:B------:R-:W-:-:S03]  /*10d0*/  @!P1 IMAD.MOV.U32 R36, RZ, RZ, R16 ;  /* 0x000000ffff249224 */ /* 0x000fc600078e0010 */
[----:B------:R-:W-:Y:S01]  /*10e0*/  LOP3.LUT R19, R18, 0x800fffff, RZ, 0xc0, !PT ;  /* 0x800fffff12137812 */ /* 0x000fe200078ec0ff */
[----:B------:R-:W-:Y:S02]  /*10f0*/  IMAD.MOV.U32 R20, RZ, RZ, R36 ;  /* 0x000000ffff147224 */ /* 0x000fe400078e0024 */
[----:B------:R-:W-:Y:S01]  /*1100*/  IMAD.MOV.U32 R18, RZ, RZ, RZ ;  /* 0x000000ffff127224 */ /* 0x000fe200078e00ff */
[----:B------:R-:W-:-:S04]  /*1110*/  LOP3.LUT R19, R19, 0x3ff00000, RZ, 0xfc, !PT ;  /* 0x3ff0000013137812 */ /* 0x000fc800078efcff */
[----:B------:R-:W-:Y:S01]  /*1120*/  ISETP.GE.U32.AND P2, PT, R19, 0x3ff6a09f, PT ;  /* 0x3ff6a09f1300780c */ /* 0x000fe20003f46070 */
[----:B------:R-:W-:-:S12]  /*1130*/  IMAD.MOV.U32 R21, RZ, RZ, R19 ;  /* 0x000000ffff157224 */ /* 0x000fd800078e0013 */
[----:B------:R-:W-:-:S04]  /*1140*/  @P2 VIADD R16, R21, 0xfff00000 ;  /* 0xfff0000015102836 */ /* 0x000fc80000000000 */
[----:B------:R-:W-:-:S06]  /*1150*/  @P2 IMAD.MOV.U32 R21, RZ, RZ, R16 ;  /* 0x000000ffff152224 */ /* 0x000fcc00078e0010 */
[C---:B------:R-:W-:Y:S02]  /*1160*/  DADD R26, R20.reuse, 1 ;  /* 0x3ff00000141a7429 */ /* 0x040fe40000000000 */
[----:B------:R-:W-:-:S04]  /*1170*/  DADD R20, R20, -1 ;  /* 0xbff0000014147429 */ /* 0x000fc80000000000 */
[----:B------:R-:W0:Y:S02]  /*1180*/  MUFU.RCP64H R19, R27 ;  /* 0x0000001b00137308 */ /* 0x000e240000001800 */
[----:B0-----:R-:W-:-:S08]  /*1190*/  DFMA R24, -R26, R18, 1 ;  /* 0x3ff000001a18742b */ /* 0x001fd00000000112 */
[----:B------:R-:W-:-:S08]  /*11a0*/  DFMA R24, R24, R24, R24 ;  /* 0x000000181818722b */ /* 0x000fd00000000018 */
[----:B------:R-:W-:-:S08]  /*11b0*/  DFMA R24, R18, R24, R18 ;  /* 0x000000181218722b */ /* 0x000fd00000000012 */
[----:B------:R-:W-:-:S08]  /*11c0*/  DMUL R18, R20, R24 ;  /* 0x0000001814127228 */ /* 0x000fd00000000000 */
[----:B------:R-:W-:-:S08]  /*11d0*/  DFMA R18, R20, R24, R18 ;  /* 0x000000181412722b */ /* 0x000fd00000000012 */
[----:B------:R-:W-:-:S08]  /*11e0*/  DMUL R30, R18, R18 ;  /* 0x00000012121e7228 */ /* 0x000fd00000000000 */
[----:B------:R-:W-:Y:S01]  /*11f0*/  DFMA R22, R30, UR4, R22 ;  /* 0x000000041e167c2b */ /* 0x000fe20008000016 */
[----:B------:R-:W-:Y:S01]  /*1200*/  UMOV UR4, 0x75488a3f ;  /* 0x75488a3f00047882 */ /* 0x000fe20000000000 */
[----:B------:R-:W-:-:S06]  /*1210*/  UMOV UR5, 0x3ef3b20a ;  /* 0x3ef3b20a00057882 */ /* 0x000fcc0000000000 */
[----:B------:R-:W-:Y:S01]  /*1220*/  DFMA R28, R30, R22, UR4 ;  /* 0x000000041e1c7e2b */ /* 0x000fe20008000016 */
[----:B------:R-:W-:Y:S01]  /*1230*/  UMOV UR4, 0xe4faecd5 ;  /* 0xe4faecd500047882 */ /* 0x000fe20000000000 */
[----:B------:R-:W-:Y:S01]  /*1240*/  UMOV UR5, 0x3f1745cd ;  /* 0x3f1745cd00057882 */ /* 0x000fe20000000000 */
[----:B------:R-:W-:-:S05]  /*1250*/  DADD R22, R20, -R18 ;  /* 0x0000000014167229 */ /* 0x000fca0000000812 */
[----:B------:R-:W-:Y:S01]  /*1260*/  DFMA R28, R30, R28, UR4 ;  /* 0x000000041e1c7e2b */ /* 0x000fe2000800001c */
[----:B------:R-:W-:Y:S01]  /*1270*/  UMOV UR4, 0x258a578b ;  /* 0x258a578b00047882 */ /* 0x000fe20000000000 */
[----:B------:R-:W-:Y:S01]  /*1280*/  UMOV UR5, 0x3f3c71c7 ;  /* 0x3f3c71c700057882 */ /* 0x000fe20000000000 */
[----:B------:R-:W-:-:S05]  /*1290*/  DADD R22, R22, R22 ;  /* 0x0000000016167229 */ /* 0x000fca0000000016 */
[----:B------:R-:W-:Y:S01]  /*12a0*/  DFMA R28, R30, R28, UR4 ;  /* 0x000000041e1c7e2b */ /* 0x000fe2000800001c */
[----:B------:R-:W-:Y:S01]  /*12b0*/  UMOV UR4, 0x9242b910 ;  /* 0x9242b91000047882 */ /* 0x000fe20000000000 */
[----:B------:R-:W-:Y:S01]  /*12c0*/  UMOV UR5, 0x3f624924 ;  /* 0x3f62492400057882 */ /* 0x000fe20000000000 */
[----:B------:R-:W-:-:S05]  /*12d0*/  DFMA R22, R20, -R18, R22 ;  /* 0x800000121416722b */ /* 0x000fca0000000016 */
[----:B------:R-:W-:Y:S01]  /*12e0*/  DFMA R28, R30, R28, UR4 ;  /* 0x000000041e1c7e2b */ /* 0x000fe2000800001c */
[----:B------:R-:W-:Y:S01]  /*12f0*/  UMOV UR4, 0x99999dfb ;  /* 0x99999dfb00047882 */ /* 0x000fe20000000000 */
[----:B------:R-:W-:Y:S01]  /*1300*/  UMOV UR5, 0x3f899999 ;  /* 0x3f89999900057882 */ /* 0x000fe20000000000 */
[----:B------:R-:W-:Y:S02]  /*1310*/  DMUL R22, R24, R22 ;  /* 0x0000001618167228 */ /* 0x000fe40000000000 */
[----:B------:R-:W-:-:S03]  /*1320*/  DMUL R24, R18, R18 ;  /* 0x0000001212187228 */ /* 0x000fc60000000000 */
[----:B------:R-:W-:Y:S01]  /*1330*/  DFMA R28, R30, R28, UR4 ;  /* 0x000000041e1c7e2b */ /* 0x000fe2000800001c */
[----:B------:R-:W-:Y:S01]  /*1340*/  UMOV UR4, 0x55555555 ;  /* 0x5555555500047882 */ /* 0x000fe20000000000 */
[----:B------:R-:W-:-:S03]  /*1350*/  UMOV UR5, 0x3fb55555 ;  /* 0x3fb5555500057882 */ /* 0x000fc60000000000 */
[----:B------:R-:W-:-:S03]  /*1360*/  DMUL R16, R18, R24 ;  /* 0x0000001812107228 */ /* 0x000fc60000000000 */
[----:B------:R-:W-:-:S08]  /*1370*/  DFMA R20, R30, R28, UR4 ;  /* 0x000000041e147e2b */ /* 0x000fd0000800001c */
[----:B------:R-:W-:Y:S01]  /*1380*/  DADD R26, -R20, UR4 ;  /* 0x00000004141a7e29 */ /* 0x000fe20008000100 */
[----:B------:R-:W-:Y:S01]  /*1390*/  UMOV UR4, 0xb9e7b0 ;  /* 0x00b9e7b000047882 */ /* 0x000fe20000000000 */
[----:B------:R-:W-:-:S06]  /*13a0*/  UMOV UR5, 0x3c46a4cb ;  /* 0x3c46a4cb00057882 */ /* 0x000fcc0000000000 */
[----:B------:R-:W-:Y:S02]  /*13b0*/  DFMA R26, R30, R28, R26 ;  /* 0x0000001c1e1a722b */ /* 0x000fe4000000001a */
[----:B------:R-:W-:Y:S01]  /*13c0*/  DFMA R28, R18, R18, -R24 ;  /* 0x00000012121c722b */ /* 0x000fe20000000818 */
[----:B------:R-:W-:Y:S02]  /*13d0*/  VIADD R31, R23, 0x100000 ;  /* 0x00100000171f7836 */ /* 0x000fe40000000000 */
[----:B------:R-:W-:-:S06]  /*13e0*/  IMAD.MOV.U32 R30, RZ, RZ, R22 ;  /* 0x000000ffff1e7224 */ /* 0x000fcc00078e0016 */
[----:B------:R-:W-:Y:S02]  /*13f0*/  DFMA R28, R18, R30, R28 ;  /* 0x0000001e121c722b */ /* 0x000fe4000000001c */
[----:B------:R-:W-:Y:S01]  /*1400*/  DADD R30, R26, -UR4 ;  /* 0x800000041a1e7e29 */ /* 0x000fe20008000000 */
[----:B------:R-:W-:Y:S01]  /*1410*/  UMOV UR4, 0x80000000 ;  /* 0x8000000000047882 */ /* 0x000fe20000000000 */
[----:B------:R-:W-:Y:S01]  /*1420*/  DFMA R26, R18, R24, -R16 ;  /* 0x00000018121a722b */ /* 0x000fe20000000810 */
[----:B------:R-:W-:-:S07]  /*1430*/  UMOV UR5, 0x43300000 ;  /* 0x4330000000057882 */ /* 0x000fce0000000000 */
[----:B------:R-:W-:Y:S02]  /*1440*/  DFMA R26, R22, R24, R26 ;  /* 0x00000018161a722b */ /* 0x000fe4000000001a */
[----:B------:R-:W-:-:S06]  /*1450*/  DADD R24, R20, R30 ;  /* 0x0000000014187229 */ /* 0x000fcc000000001e */
[----:B------:R-:W-:Y:S02]  /*1460*/  DFMA R26, R18, R28, R26 ;  /* 0x0000001c121a722b */ /* 0x000fe4000000001a */
[----:B------:R-:W-:Y:S02]  /*1470*/  DADD R28, R20, -R24 ;  /* 0x00000000141c7229 */ /* 0x000fe40000000818 */
[----:B------:R-:W-:-:S06]  /*1480*/  DMUL R20, R24, R16 ;  /* 0x0000001018147228 */ /* 0x000fcc0000000000 */
[----:B------:R-:W-:Y:S02]  /*1490*/  DADD R30, R30, R28 ;  /* 0x000000001e1e7229 */ /* 0x000fe4000000001c */
[----:B------:R-:W-:-:S08]  /*14a0*/  DFMA R28, R24, R16, -R20 ;  /* 0x00000010181c722b */ /* 0x000fd00000000814 */
[----:B------:R-:W-:-:S08]  /*14b0*/  DFMA R26, R24, R26, R28 ;  /* 0x0000001a181a722b */ /* 0x000fd0000000001c */
[----:B------:R-:W-:-:S08]  /*14c0*/  DFMA R30, R30, R16, R26 ;  /* 0x000000101e1e722b */ /* 0x000fd0000000001a */
[----:B------:R-:W-:-:S08]  /*14d0*/  DADD R16, R20, R30 ;  /* 0x0000000014107229 */ /* 0x000fd0000000001e */
[--C-:B------:R-:W-:Y:S02]  /*14e0*/  DADD R24, R18, R16.reuse ;  /* 0x0000000012187229 */ /* 0x100fe40000000010 */
[----:B------:R-:W-:-:S06]  /*14f0*/  DADD R20, R20, -R16 ;  /* 0x0000000014147229 */ /* 0x000fcc0000000810 */
[----:B------:R-:W-:Y:S02]  /*1500*/  DADD R18, R18, -R24 ;  /* 0x0000000012127229 */ /* 0x000fe40000000818 */
[----:B------:R-:W-:-:S06]  /*1510*/  DADD R20, R30, R20 ;  /* 0x000000001e147229 */ /* 0x000fcc0000000014 */
[----:B------:R-:W-:Y:S01]  /*1520*/  DADD R18, R16, R18 ;  /* 0x0000000010127229 */ /* 0x000fe20000000012 */
[C---:B------:R-:W-:Y:S02]  /*1530*/  VIADD R16, R37.reuse, 0xfffffc01 ;  /* 0xfffffc0125107836 */ /* 0x040fe40000000000 */
[----:B------:R-:W-:Y:S02]  /*1540*/  @P2 VIADD R16, R37, 0xfffffc02 ;  /* 0xfffffc0225102836 */ /* 0x000fe40000000000 */
[----:B------:R-:W-:-:S03]  /*1550*/  IMAD.MOV.U32 R17, RZ, RZ, 0x43300000 ;  /* 0x43300000ff117424 */ /* 0x000fc600078e00ff */
[----:B------:R-:W-:Y:S01]  /*1560*/  DADD R20, R20, R18 ;  /* 0x0000000014147229 */ /* 0x000fe20000000012 */
[----:B------:R-:W-:-:S06]  /*1570*/  LOP3.LUT R16, R16, 0x80000000, RZ, 0x3c, !PT ;  /* 0x8000000010107812 */ /* 0x000fcc00078e3cff */
[----:B------:R-:W-:Y:S01]  /*1580*/  DADD R18, R16, -UR4 ;  /* 0x8000000410127e29 */ /* 0x000fe20008000000 */
[----:B------:R-:W-:Y:S01]  /*1590*/  UMOV UR4, 0xfefa39ef ;  /* 0xfefa39ef00047882 */ /* 0x000fe20000000000 */
[----:B------:R-:W-:Y:S01]  /*15a0*/  DADD R22, R22, R20 ;  /* 0x0000000016167229 */ /* 0x000fe20000000014 */
[----:B------:R-:W-:-:S07]  /*15b0*/  UMOV UR5, 0x3fe62e42 ;  /* 0x3fe62e4200057882 */ /* 0x000fce0000000000 */
[----:B------:R-:W-:-:S08]  /*15c0*/  DADD R20, R24, R22 ;  /* 0x0000000018147229 */ /* 0x000fd00000000016 */
[--C-:B------:R-:W-:Y:S02]  /*15d0*/  DFMA R16, R18, UR4, R20.reuse ;  /* 0x0000000412107c2b */ /* 0x100fe40008000014 */
[----:B------:R-:W-:-:S06]  /*15e0*/  DADD R26, R24, -R20 ;  /* 0x00000000181a7229 */ /* 0x000fcc0000000814 */
[----:B------:R-:W-:Y:S02]  /*15f0*/  DFMA R24, R18, -UR4, R16 ;  /* 0x8000000412187c2b */ /* 0x000fe40008000010 */
[----:B------:R-:W-:-:S06]  /*1600*/  DADD R26, R22, R26 ;  /* 0x00000000161a7229 */ /* 0x000fcc000000001a */
[----:B------:R-:W-:-:S08]  /*1610*/  DADD R24, -R20, R24 ;  /* 0x0000000014187229 */ /* 0x000fd00000000118 */
[----:B------:R-:W-:Y:S01]  /*1620*/  DADD R20, R26, -R24 ;  /* 0x000000001a147229 */ /* 0x000fe20000000818 */
[----:B------:R-:W-:Y:S02]  /*1630*/  IMAD.MOV.U32 R24, RZ, RZ, 0x652b82fe ;  /* 0x652b82feff187424 */ /* 0x000fe400078e00ff */
[----:B------:R-:W-:-:S05]  /*1640*/  IMAD.MOV.U32 R25, RZ, RZ, 0x3ff71547 ;  /* 0x3ff71547ff197424 */ /* 0x000fca00078e00ff */
[----:B------:R-:W-:-:S08]  /*1650*/  DFMA R20, R18, UR8, R20 ;  /* 0x0000000812147c2b */ /* 0x000fd00008000014 */
[----:B------:R-:W-:-:S08]  /*1660*/  DADD R18, R16, R20 ;  /* 0x0000000010127229 */ /* 0x000fd00000000014 */
[----:B------:R-:W-:Y:S02]  /*1670*/  DADD R22, R16, -R18 ;  /* 0x0000000010167229 */ /* 0x000fe40000000812 */
[----:B------:R-:W-:-:S06]  /*1680*/  DMUL R16, R18, 2 ;  /* 0x4000000012107828 */ /* 0x000fcc0000000000 */
[----:B------:R-:W-:Y:S02]  /*1690*/  DADD R20, R20, R22 ;  /* 0x0000000014147229 */ /* 0x000fe40000000016 */
[----:B------:R-:W-:-:S08]  /*16a0*/  DFMA R18, R18, 2, -R16 ;  /* 0x400000001212782b */ /* 0x000fd00000000810 */
[----:B------:R-:W-:-:S08]  /*16b0*/  DFMA R20, R20, 2, R18 ;  /* 0x400000001414782b */ /* 0x000fd00000000012 */
[----:B------:R-:W-:-:S08]  /*16c0*/  DADD R26, R16, R20 ;  /* 0x00000000101a7229 */ /* 0x000fd00000000014 */
[----:B------:R-:W-:Y:S02]  /*16d0*/  DFMA R24, R26, R24, 6.75539944105574400000e+15 ;  /* 0x433800001a18742b */ /* 0x000fe40000000018 */
[----:B------:R-:W-:Y:S01]  /*16e0*/  FSETP.GEU.AND P1, PT, |R27|, 4.1917929649353027344, PT ;  /* 0x4086232b1b00780b */ /* 0x000fe20003f2e200 */
[----:B------:R-:W-:-:S05]  /*16f0*/  DADD R16, R16, -R26 ;  /* 0x0000000010107229 */ /* 0x000fca000000081a */
[----:B------:R-:W-:-:S03]  /*1700*/  DADD R18, R24, -6.75539944105574400000e+15 ;  /* 0xc338000018127429 */ /* 0x000fc60000000000 */
[----:B------:R-:W-:-:S05]  /*1710*/  DADD R20, R20, R16 ;  /* 0x0000000014147229 */ /* 0x000fca0000000010 */
[----:B------:R-:W-:Y:S01]  /*1720*/  DFMA R22, R18, -UR4, R26 ;  /* 0x8000000412167c2b */ /* 0x000fe2000800001a */
[----:B------:R-:W-:Y:S01]  /*1730*/  UMOV UR4, 0x3b39803f ;  /* 0x3b39803f00047882 */ /* 0x000fe20000000000 */
[----:B------:R-:W-:-:S06]  /*1740*/  UMOV UR5, 0x3c7abc9e ;  /* 0x3c7abc9e00057882 */ /* 0x000fcc0000000000 */
[----:B------:R-:W-:Y:S01]  /*1750*/  DFMA R22, R18, -UR4, R22 ;  /* 0x8000000412167c2b */ /* 0x000fe20008000016 */
[----:B------:R-:W-:Y:S01]  /*1760*/  UMOV UR4, 0x69ce2bdf ;  /* 0x69ce2bdf00047882 */ /* 0x000fe20000000000 */
[----:B------:R-:W-:Y:S01]  /*1770*/  IMAD.MOV.U32 R18, RZ, RZ, -0x35dec16 ;  /* 0xfca213eaff127424 */ /* 0x000fe200078e00ff */
[----:B------:R-:W-:Y:S01]  /*1780*/  UMOV UR5, 0x3e5ade15 ;  /* 0x3e5ade1500057882 */ /* 0x000fe20000000000 */
[----:B------:R-:W-:-:S06]  /*1790*/  IMAD.MOV.U32 R19, RZ, RZ, 0x3e928af3 ;  /* 0x3e928af3ff137424 */ /* 0x000fcc00078e00ff */
[----:B------:R-:W-:Y:S01]  /*17a0*/  DFMA R18, R22, UR4, R18 ;  /* 0x0000000416127c2b */ /* 0x000fe20008000012 */
[----:B------:R-:W-:Y:S01]  /*17b0*/  UMOV UR4, 0x62401315 ;  /* 0x6240131500047882 */ /* 0x000fe20000000000 */
[----:B------:R-:W-:-:S06]  /*17c0*/  UMOV UR5, 0x3ec71dee ;  /* 0x3ec71dee00057882 */ /* 0x000fcc0000000000 */
[----:B------:R-:W-:Y:S01]  /*17d0*/  DFMA R18, R22, R18, UR4 ;  /* 0x0000000416127e2b */ /* 0x000fe20008000012 */
        /* <DEDUP_REMOVED lines=20> */
[----:B------:R-:W-:-:S08]  /*1920*/  DFMA R18, R22, R18, UR4 ;  /* 0x0000000416127e2b */ /* 0x000fd00008000012 */
[----:B------:R-:W-:-:S08]  /*1930*/  DFMA R18, R22, R18, 1 ;  /* 0x3ff000001612742b */ /* 0x000fd00000000012 */
[----:B------:R-:W-:-:S10]  /*1940*/  DFMA R18, R22, R18, 1 ;  /* 0x3ff000001612742b */ /* 0x000fd40000000012 */
[----:B------:R-:W-:Y:S02]  /*1950*/  IMAD R23, R24, 0x100000, R19 ;  /* 0x0010000018177824 */ /* 0x000fe400078e0213 */
[----:B------:R-:W-:Y:S01]  /*1960*/  IMAD.MOV.U32 R22, RZ, RZ, R18 ;  /* 0x000000ffff167224 */ /* 0x000fe200078e0012 */
[----:B------:R-:W-:Y:S06]  /*1970*/  @!P1 BRA `(.L_x_28) ;  /* 0x0000000000309947 */ /* 0x000fec0003800000 */
[----:B------:R-:W-:Y:S01]  /*1980*/  FSETP.GEU.AND P2, PT, |R27|, 4.2275390625, PT ;  /* 0x408748001b00780b */ /* 0x000fe20003f4e200 */
[C---:B------:R-:W-:Y:S02]  /*1990*/  DADD R22, R26.reuse, +INF ;  /* 0x7ff000001a167429 */ /* 0x040fe40000000000 */
[----:B------:R-:W-:-:S08]  /*19a0*/  DSETP.GEU.AND P1, PT, R26, RZ, PT ;  /* 0x000000ff1a00722a */ /* 0x000fd00003f2e000 */
[----:B------:R-:W-:Y:S02]  /*19b0*/  FSEL R22, R22, RZ, P1 ;  /* 0x000000ff16167208 */ /* 0x000fe40000800000 */
[----:B------:R-:W-:Y:S02]  /*19c0*/  @!P2 LEA.HI R16, R24, R24, RZ, 0x1 ;  /* 0x000000181810a211 */ /* 0x000fe400078f08ff */
[----:B------:R-:W-:Y:S02]  /*19d0*/  FSEL R23, R23, RZ, P1 ;  /* 0x000000ff17177208 */ /* 0x000fe40000800000 */
[----:B------:R-:W-:-:S05]  /*19e0*/  @!P2 SHF.R.S32.HI R16, RZ, 0x1, R16 ;  /* 0x00000001ff10a819 */ /* 0x000fca0000011410 */
[----:B------:R-:W-:Y:S02]  /*19f0*/  @!P2 IMAD.IADD R17, R24, 0x1, -R16 ;  /* 0x000000011811a824 */ /* 0x000fe400078e0a10 */
[----:B------:R-:W-:Y:S02]  /*1a00*/  @!P2 IMAD R19, R16, 0x100000, R19 ;  /* 0x001000001013a824 */ /* 0x000fe400078e0213 */
[----:B------:R-:W-:Y:S01]  /*1a10*/  @!P2 IMAD.MOV.U32 R16, RZ, RZ, RZ ;  /* 0x000000ffff10a224 */ /* 0x000fe200078e00ff */
[----:B------:R-:W-:-:S06]  /*1a20*/  @!P2 LEA R17, R17, 0x3ff00000, 0x14 ;  /* 0x3ff000001111a811 */ /* 0x000fcc00078ea0ff */
[----:B------:R-:W-:-:S11]  /*1a30*/  @!P2 DMUL R22, R18, R16 ;  /* 0x000000101216a228 */ /* 0x000fd60000000000 */
.L_x_28:
[----:B------:R-:W-:Y:S01]  /*1a40*/  DFMA R20, R20, R22, R22 ;  /* 0x000000161414722b */ /* 0x000fe20000000016 */
[----:B------:R-:W-:Y:S01]  /*1a50*/  IMAD.MOV.U32 R18, RZ, RZ, R0 ;  /* 0x000000ffff127224 */ /* 0x000fe200078e0000 */
[----:B------:R-:W-:Y:S01]  /*1a60*/  DSETP.NEU.AND P1, PT, |R22|, +INF , PT ;  /* 0x7ff000001600742a */ /* 0x000fe20003f2d200 */
[----:B------:R-:W-:-:S07]  /*1a70*/  IMAD.MOV.U32 R19, RZ, RZ, 0x0 ;  /* 0x00000000ff137424 */ /* 0x000fce00078e00ff */
[----:B------:R-:W-:Y:S02]  /*1a80*/  FSEL R17, R22, R20, !P1 ;  /* 0x0000001416117208 */ /* 0x000fe40004800000 */
[----:B------:R-:W-:Y:S01]  /*1a90*/  FSEL R16, R23, R21, !P1 ;  /* 0x0000001517107208 */ /* 0x000fe20004800000 */
[----:B------:R-:W-:Y:S06]  /*1aa0*/  RET.REL.NODEC R18 `(_Z5montePiPfS0_ii) ;  /* 0xffffffe412547950 */ /* 0x000fec0003c3ffff */
.L_x_29:
[----:B------:R-:W-:-:S00]  /*1ab0*/  BRA `(.L_x_29) ;  /* 0xfffffffc00fc7947 */ /* 0x000fc0000383ffff */
[----:B------:R-:W-:-:S00]  /*1ac0*/  NOP ;  /* 0x0000000000007918 */ /* 0x000fc00000000000 */
        /* <DEDUP_REMOVED lines=11> */
.L_x_30:


//--------------------- .nv.shared.reserved.0     --------------------------
	.section	.nv.shared.reserved.0,"aw",@nobits
	.weak		__nv_reservedSMEM_offset_0_alias
	.size		__nv_reservedSMEM_offset_0_alias, 0, 64
	.other		__nv_reservedSMEM_offset_0_alias,@"STO_CUDA_RESERVED_SHARED STV_DEFAULT"
__nv_reservedSMEM_offset_0_alias:
	.zero		0
	.zero		64


//--------------------- .nv.constant0._Z5montePiPfS0_ii --------------------------
	.section	.nv.constant0._Z5montePiPfS0_ii,"a",@progbits
	.sectionflags	@""
	.align	4
.nv.constant0._Z5montePiPfS0_ii:
	.zero		928


//--------------------- SYMBOLS --------------------------

	.type		.nv.reservedSmem.offset0,@object
	.size		.nv.reservedSmem.offset0,0x4
